def attn_fwd(
    Q,
    K,
    V,
    Out,
    Lse,
    sm_scale,
    stride_qz,
    stride_qh,
    stride_qm,
    stride_qk,
    stride_kz,
    stride_kh,
    stride_kn,
    stride_kk,
    stride_vz,
    stride_vh,
    stride_vn,
    stride_vk,
    stride_oz,
    stride_oh,
    stride_om,
    stride_ok,
    seqlen_q,
    seqlen_k,
    BLOCK_M: tl.constexpr,
    BLOCK_N: tl.constexpr,
    HEAD_DIM: tl.constexpr,
    CAUSAL: tl.constexpr,
):
    start_m = tl.program_id(0)
    off_hz = tl.program_id(1)
    q_off = off_hz * stride_qh
    k_off = off_hz * stride_kh
    v_off = off_hz * stride_vh
    offs_m = start_m * BLOCK_M + tl.arange(0, BLOCK_M)
    offs_d = tl.arange(0, HEAD_DIM)
    offs_n = tl.arange(0, BLOCK_N)
    q_ptrs = Q + q_off + offs_m[:, None] * stride_qm + offs_d[None, :] * stride_qk
    k_ptrs = K + k_off + offs_d[:, None] * stride_kk + offs_n[None, :] * stride_kn
    v_ptrs = V + v_off + offs_n[:, None] * stride_vn + offs_d[None, :] * stride_vk
    m_i = tl.full([BLOCK_M], float("-inf"), dtype=tl.float32)
    l_i = tl.zeros([BLOCK_M], dtype=tl.float32) + 1.0
    acc = tl.zeros([BLOCK_M, HEAD_DIM], dtype=tl.float32)
    q = tl.load(q_ptrs)
    acc, l_i, m_i = _attn_fwd_inner(
        acc,
        l_i,
        m_i,
        q,
        k_ptrs,
        v_ptrs,
        sm_scale,
        stride_kn,
        stride_vn,
        start_m,
        seqlen_k,
        BLOCK_M,
        BLOCK_N,
        HEAD_DIM,
        CAUSAL,
    )
    acc = acc / l_i[:, None]
    lse = m_i + tl.math.log2(l_i) / 1.4426950408889634
    o_ptrs = (
        Out
        + off_hz * stride_oh
        + offs_m[:, None] * stride_om
        + offs_d[None, :] * stride_ok
    )
    tl.store(o_ptrs, acc.to(Out.dtype.element_ty))
    tl.store(Lse + off_hz * seqlen_q + offs_m, lse)

# config = {"BLOCK_M": 32, "BLOCK_N": 16, "HEAD_DIM": 64, "arch": "sm_100", "causal": false, "dtype": "bf16", "num_stages": 2, "num_warps": 4}
# arch = sm_100


// ===== COMPILED SASS (sm_100a) =====

	.target	sm_100a

	.elftype	@"ET_EXEC"


//--------------------- .note.nv.tkinfo           --------------------------
	.section	.note.nv.tkinfo,"",@"SHT_NOTE"
	.sectionflags	@"SHF_NOTE_NV_TKINFO"
	.tkinfo
        /*0018*/ 	.word	0x00000081
        /*0030*/ 	.string	""
        /*0030*/ 	.string	"ptxas-blackwell"
        /*0030*/ 	.string	"Cuda compilation tools, release 12.9, V12.9.86"
        /*0030*/ 	.string	"Build cuda_12.9.r12.9/compiler.36037853_0"
        /*0030*/ 	.string	"-v  -suppress-debug-info  -lineinfo  -arch sm_100a "



//--------------------- .note.nv.cuver            --------------------------
	.section	.note.nv.cuver,"",@"SHT_NOTE"
	.sectionflags	@"SHF_NOTE_NV_CUVER"
        /*0018*/ 	.short	0x0001
        /*001a*/ 	.short	0x0064
        /*001c*/ 	.short	0x0001
        /*001e*/ 	.short	0x0000
        /*0020*/ 	.short	0x0001
        /*0022*/ 	.short	0x0000


//--------------------- .nv.info                  --------------------------
	.section	.nv.info,"",@"SHT_CUDA_INFO"
	.align	4


	//----- nvinfo : EIATTR_REGCOUNT
	.align		4
        /*0000*/ 	.byte	0x04, 0x2f
        /*0002*/ 	.short	(.L_2 - .L_1)
	.align		4
.L_1:
        /*0004*/ 	.word	index@(attn_fwd)
        /*0008*/ 	.word	0x00000060


	//----- nvinfo : EIATTR_FRAME_SIZE
	.align		4
.L_2:
        /*000c*/ 	.byte	0x04, 0x11
        /*000e*/ 	.short	(.L_4 - .L_3)
	.align		4
.L_3:
        /*0010*/ 	.word	index@(attn_fwd)
        /*0014*/ 	.word	0x00000000


	//----- nvinfo : EIATTR_MIN_STACK_SIZE
	.align		4
.L_4:
        /*0018*/ 	.byte	0x04, 0x12
        /*001a*/ 	.short	(.L_6 - .L_5)
	.align		4
.L_5:
        /*001c*/ 	.word	index@(attn_fwd)
        /*0020*/ 	.word	0x00000000
.L_6:


//--------------------- .nv.info.attn_fwd         --------------------------
	.section	.nv.info.attn_fwd,"",@"SHT_CUDA_INFO"
	.sectionflags	@""
	.align	4


	//----- nvinfo : EIATTR_CUDA_API_VERSION
	.align		4
        /*0000*/ 	.byte	0x04, 0x37
        /*0002*/ 	.short	(.L_8 - .L_7)
.L_7:
        /*0004*/ 	.word	0x00000081


	//----- nvinfo : EIATTR_KPARAM_INFO
	.align		4
.L_8:
        /*0008*/ 	.byte	0x04, 0x17
        /*000a*/ 	.short	(.L_10 - .L_9)
.L_9:
        /*000c*/ 	.word	0x00000000
        /*0010*/ 	.short	0x0019
        /*0012*/ 	.short	0x0080
        /*0014*/ 	.byte	0x00, 0xf4, 0x21, 0x00


	//----- nvinfo : EIATTR_KPARAM_INFO
	.align		4
.L_10:
        /*0018*/ 	.byte	0x04, 0x17
        /*001a*/ 	.short	(.L_12 - .L_11)
.L_11:
        /*001c*/ 	.word	0x00000000
        /*0020*/ 	.short	0x0018
        /*0022*/ 	.short	0x0078
        /*0024*/ 	.byte	0x00, 0xf4, 0x21, 0x00


	//----- nvinfo : EIATTR_KPARAM_INFO
	.align		4
.L_12:
        /*0028*/ 	.byte	0x04, 0x17
        /*002a*/ 	.short	(.L_14 - .L_13)
.L_13:
        /*002c*/ 	.word	0x00000000
        /*0030*/ 	.short	0x0017
        /*0032*/ 	.short	0x0070
        /*0034*/ 	.byte	0x00, 0xf0, 0x11, 0x00


	//----- nvinfo : EIATTR_KPARAM_INFO
	.align		4
.L_14:
        /*0038*/ 	.byte	0x04, 0x17
        /*003a*/ 	.short	(.L_16 - .L_15)
.L_15:
        /*003c*/ 	.word	0x00000000
        /*0040*/ 	.short	0x0016
        /*0042*/ 	.short	0x006c
        /*0044*/ 	.byte	0x00, 0xf0, 0x11, 0x00


	//----- nvinfo : EIATTR_KPARAM_INFO
	.align		4
.L_16:
        /*0048*/ 	.byte	0x04, 0x17
        /*004a*/ 	.short	(.L_18 - .L_17)
.L_17:
        /*004c*/ 	.word	0x00000000
        /*0050*/ 	.short	0x0015
        /*0052*/ 	.short	0x0068
        /*0054*/ 	.byte	0x00, 0xf0, 0x11, 0x00


	//----- nvinfo : EIATTR_KPARAM_INFO
	.align		4
.L_18:
        /*0058*/ 	.byte	0x04, 0x17
        /*005a*/ 	.short	(.L_20 - .L_19)
.L_19:
        /*005c*/ 	.word	0x00000000
        /*0060*/ 	.short	0x0014
        /*0062*/ 	.short	0x0064
        /*0064*/ 	.byte	0x00, 0xf0, 0x11, 0x00


	//----- nvinfo : EIATTR_KPARAM_INFO
	.align		4
.L_20:
        /*0068*/ 	.byte	0x04, 0x17
        /*006a*/ 	.short	(.L_22 - .L_21)
.L_21:
        /*006c*/ 	.word	0x00000000
        /*0070*/ 	.short	0x0013
        /*0072*/ 	.short	0x0060
        /*0074*/ 	.byte	0x00, 0xf0, 0x11, 0x00


	//----- nvinfo : EIATTR_KPARAM_INFO
	.align		4
.L_22:
        /*0078*/ 	.byte	0x04, 0x17
        /*007a*/ 	.short	(.L_24 - .L_23)
.L_23:
        /*007c*/ 	.word	0x00000000
        /*0080*/ 	.short	0x0012
        /*0082*/ 	.short	0x005c
        /*0084*/ 	.byte	0x00, 0xf0, 0x11, 0x00


	//----- nvinfo : EIATTR_KPARAM_INFO
	.align		4
.L_24:
        /*0088*/ 	.byte	0x04, 0x17
        /*008a*/ 	.short	(.L_26 - .L_25)
.L_25:
        /*008c*/ 	.word	0x00000000
        /*0090*/ 	.short	0x0011
        /*0092*/ 	.short	0x0058
        /*0094*/ 	.byte	0x00, 0xf0, 0x11, 0x00


	//----- nvinfo : EIATTR_KPARAM_INFO
	.align		4
.L_26:
        /*0098*/ 	.byte	0x04, 0x17
        /*009a*/ 	.short	(.L_28 - .L_27)
.L_27:
        /*009c*/ 	.word	0x00000000
        /*00a0*/ 	.short	0x0010
        /*00a2*/ 	.short	0x0054
        /*00a4*/ 	.byte	0x00, 0xf0, 0x11, 0x00


	//----- nvinfo : EIATTR_KPARAM_INFO
	.align		4
.L_28:
        /*00a8*/ 	.byte	0x04, 0x17
        /*00aa*/ 	.short	(.L_30 - .L_29)
.L_29:
        /*00ac*/ 	.word	0x00000000
        /*00b0*/ 	.short	0x000f
        /*00b2*/ 	.short	0x0050
        /*00b4*/ 	.byte	0x00, 0xf0, 0x11, 0x00


	//----- nvinfo : EIATTR_KPARAM_INFO
	.align		4
.L_30:
        /*00b8*/ 	.byte	0x04, 0x17
        /*00ba*/ 	.short	(.L_32 - .L_31)
.L_31:
        /*00bc*/ 	.word	0x00000000
        /*00c0*/ 	.short	0x000e
        /*00c2*/ 	.short	0x004c
        /*00c4*/ 	.byte	0x00, 0xf0, 0x11, 0x00


	//----- nvinfo : EIATTR_KPARAM_INFO
	.align		4
.L_32:
        /*00c8*/ 	.byte	0x04, 0x17
        /*00ca*/ 	.short	(.L_34 - .L_33)
.L_33:
        /*00cc*/ 	.word	0x00000000
        /*00d0*/ 	.short	0x000d
        /*00d2*/ 	.short	0x0048
        /*00d4*/ 	.byte	0x00, 0xf0, 0x11, 0x00


	//----- nvinfo : EIATTR_KPARAM_INFO
	.align		4
.L_34:
        /*00d8*/ 	.byte	0x04, 0x17
        /*00da*/ 	.short	(.L_36 - .L_35)
.L_35:
        /*00dc*/ 	.word	0x00000000
        /*00e0*/ 	.short	0x000c
        /*00e2*/ 	.short	0x0044
        /*00e4*/ 	.byte	0x00, 0xf0, 0x11, 0x00


	//----- nvinfo : EIATTR_KPARAM_INFO
	.align		4
.L_36:
        /*00e8*/ 	.byte	0x04, 0x17
        /*00ea*/ 	.short	(.L_38 - .L_37)
.L_37:
        /*00ec*/ 	.word	0x00000000
        /*00f0*/ 	.short	0x000b
        /*00f2*/ 	.short	0x0040
        /*00f4*/ 	.byte	0x00, 0xf0, 0x11, 0x00


	//----- nvinfo : EIATTR_KPARAM_INFO
	.align		4
.L_38:
        /*00f8*/ 	.byte	0x04, 0x17
        /*00fa*/ 	.short	(.L_40 - .L_39)
.L_39:
        /*00fc*/ 	.word	0x00000000
        /*0100*/ 	.short	0x000a
        /*0102*/ 	.short	0x003c
        /*0104*/ 	.byte	0x00, 0xf0, 0x11, 0x00


	//----- nvinfo : EIATTR_KPARAM_INFO
	.align		4
.L_40:
        /*0108*/ 	.byte	0x04, 0x17
        /*010a*/ 	.short	(.L_42 - .L_41)
.L_41:
        /*010c*/ 	.word	0x00000000
        /*0110*/ 	.short	0x0009
        /*0112*/ 	.short	0x0038
        /*0114*/ 	.byte	0x00, 0xf0, 0x11, 0x00


	//----- nvinfo : EIATTR_KPARAM_INFO
	.align		4
.L_42:
        /*0118*/ 	.byte	0x04, 0x17
        /*011a*/ 	.short	(.L_44 - .L_43)
.L_43:
        /*011c*/ 	.word	0x00000000
        /*0120*/ 	.short	0x0008
        /*0122*/ 	.short	0x0034
        /*0124*/ 	.byte	0x00, 0xf0, 0x11, 0x00


	//----- nvinfo : EIATTR_KPARAM_INFO
	.align		4
.L_44:
        /*0128*/ 	.byte	0x04, 0x17
        /*012a*/ 	.short	(.L_46 - .L_45)
.L_45:
        /*012c*/ 	.word	0x00000000
        /*0130*/ 	.short	0x0007
        /*0132*/ 	.short	0x0030
        /*0134*/ 	.byte	0x00, 0xf0, 0x11, 0x00


	//----- nvinfo : EIATTR_KPARAM_INFO
	.align		4
.L_46:
        /*0138*/ 	.byte	0x04, 0x17
        /*013a*/ 	.short	(.L_48 - .L_47)
.L_47:
        /*013c*/ 	.word	0x00000000
        /*0140*/ 	.short	0x0006
        /*0142*/ 	.short	0x002c
        /*0144*/ 	.byte	0x00, 0xf0, 0x11, 0x00


	//----- nvinfo : EIATTR_KPARAM_INFO
	.align		4
.L_48:
        /*0148*/ 	.byte	0x04, 0x17
        /*014a*/ 	.short	(.L_50 - .L_49)
.L_49:
        /*014c*/ 	.word	0x00000000
        /*0150*/ 	.short	0x0005
        /*0152*/ 	.short	0x0028
        /*0154*/ 	.byte	0x00, 0xf0, 0x11, 0x00


	//----- nvinfo : EIATTR_KPARAM_INFO
	.align		4
.L_50:
        /*0158*/ 	.byte	0x04, 0x17
        /*015a*/ 	.short	(.L_52 - .L_51)
.L_51:
        /*015c*/ 	.word	0x00000000
        /*0160*/ 	.short	0x0004
        /*0162*/ 	.short	0x0020
        /*0164*/ 	.byte	0x00, 0xf4, 0x21, 0x00


	//----- nvinfo : EIATTR_KPARAM_INFO
	.align		4
.L_52:
        /*0168*/ 	.byte	0x04, 0x17
        /*016a*/ 	.short	(.L_54 - .L_53)
.L_53:
        /*016c*/ 	.word	0x00000000
        /*0170*/ 	.short	0x0003
        /*0172*/ 	.short	0x0018
        /*0174*/ 	.byte	0x00, 0xf4, 0x21, 0x00


	//----- nvinfo : EIATTR_KPARAM_INFO
	.align		4
.L_54:
        /*0178*/ 	.byte	0x04, 0x17
        /*017a*/ 	.short	(.L_56 - .L_55)
.L_55:
        /*017c*/ 	.word	0x00000000
        /*0180*/ 	.short	0x0002
        /*0182*/ 	.short	0x0010
        /*0184*/ 	.byte	0x00, 0xf4, 0x21, 0x00


	//----- nvinfo : EIATTR_KPARAM_INFO
	.align		4
.L_56:
        /*0188*/ 	.byte	0x04, 0x17
        /*018a*/ 	.short	(.L_58 - .L_57)
.L_57:
        /*018c*/ 	.word	0x00000000
        /*0190*/ 	.short	0x0001
        /*0192*/ 	.short	0x0008
        /*0194*/ 	.byte	0x00, 0xf4, 0x21, 0x00


	//----- nvinfo : EIATTR_KPARAM_INFO
	.align		4
.L_58:
        /*0198*/ 	.byte	0x04, 0x17
        /*019a*/ 	.short	(.L_60 - .L_59)
.L_59:
        /*019c*/ 	.word	0x00000000
        /*01a0*/ 	.short	0x0000
        /*01a2*/ 	.short	0x0000
        /*01a4*/ 	.byte	0x00, 0xf4, 0x21, 0x00


	//----- nvinfo : EIATTR_SPARSE_MMA_MASK
	.align		4
.L_60:
        /*01a8*/ 	.byte	0x03, 0x50
        /*01aa*/ 	.short	0x0000


	//----- nvinfo : EIATTR_MAXREG_COUNT
	.align		4
        /*01ac*/ 	.byte	0x03, 0x1b
        /*01ae*/ 	.short	0x00ff


	//----- nvinfo : EIATTR_NUM_BARRIERS
	.align		4
        /*01b0*/ 	.byte	0x02, 0x4c
        /*01b2*/ 	.byte	0x01
	.zero		1


	//----- nvinfo : EIATTR_COOP_GROUP_MASK_REGIDS
	.align		4
        /*01b4*/ 	.byte	0x04, 0x29
        /*01b6*/ 	.short	(.L_62 - .L_61)


	//   ....[0]....
.L_61:
        /*01b8*/ 	.word	0xffffffff


	//   ....[1]....
        /*01bc*/ 	.word	0xffffffff


	//   ....[2]....
        /*01c0*/ 	.word	0xffffffff


	//   ....[3]....
        /*01c4*/ 	.word	0xffffffff


	//   ....[4]....
        /*01c8*/ 	.word	0xffffffff


	//   ....[5]....
        /*01cc*/ 	.word	0xffffffff


	//   ....[6]....
        /*01d0*/ 	.word	0xffffffff


	//   ....[7]....
        /*01d4*/ 	.word	0xffffffff


	//   ....[8]....
        /*01d8*/ 	.word	0xffffffff


	//   ....[9]....
        /*01dc*/ 	.word	0xffffffff


	//   ....[10]....
        /*01e0*/ 	.word	0xffffffff


	//   ....[11]....
        /*01e4*/ 	.word	0xffffffff


	//   ....[12]....
        /*01e8*/ 	.word	0xffffffff


	//   ....[13]....
        /*01ec*/ 	.word	0xffffffff


	//   ....[14]....
        /*01f0*/ 	.word	0xffffffff


	//   ....[15]....
        /*01f4*/ 	.word	0xffffffff


	//   ....[16]....
        /*01f8*/ 	.word	0xffffffff


	//   ....[17]....
        /*01fc*/ 	.word	0xffffffff


	//----- nvinfo : EIATTR_COOP_GROUP_INSTR_OFFSETS
	.align		4
.L_62:
        /*0200*/ 	.byte	0x04, 0x28
        /*0202*/ 	.short	(.L_64 - .L_63)


	//   ....[0]....
.L_63:
        /*0204*/ 	.word	0x000013c0


	//   ....[1]....
        /*0208*/ 	.word	0x00001450


	//   ....[2]....
        /*020c*/ 	.word	0x00001470


	//   ....[3]....
        /*0210*/ 	.word	0x00001550


	//   ....[4]....
        /*0214*/ 	.word	0x00001570


	//   ....[5]....
        /*0218*/ 	.word	0x00001580


	//   ....[6]....
        /*021c*/ 	.word	0x000015b0


	//   ....[7]....
        /*0220*/ 	.word	0x000015c0


	//   ....[8]....
        /*0224*/ 	.word	0x00001680


	//   ....[9]....
        /*0228*/ 	.word	0x00001780


	//   ....[10]....
        /*022c*/ 	.word	0x000017f0


	//   ....[11]....
        /*0230*/ 	.word	0x000018a0


	//   ....[12]....
        /*0234*/ 	.word	0x00001900


	//   ....[13]....
        /*0238*/ 	.word	0x00001910


	//   ....[14]....
        /*023c*/ 	.word	0x000019a0


	//   ....[15]....
        /*0240*/ 	.word	0x000019e0


	//   ....[16]....
        /*0244*/ 	.word	0x00001a00


	//   ....[17]....
        /*0248*/ 	.word	0x00001a70


	//----- nvinfo : EIATTR_VRC_CTA_INIT_COUNT
	.align		4
.L_64:
        /*024c*/ 	.byte	0x02, 0x4a
	.zero		1
	.zero		1


	//----- nvinfo : EIATTR_EXIT_INSTR_OFFSETS
	.align		4
        /*0250*/ 	.byte	0x04, 0x1c
        /*0252*/ 	.short	(.L_66 - .L_65)


	//   ....[0]....
.L_65:
        /*0254*/ 	.word	0x00003600


	//   ....[1]....
        /*0258*/ 	.word	0x00003630


	//----- nvinfo : EIATTR_REQNTID
	.align		4
.L_66:
        /*025c*/ 	.byte	0x04, 0x10
        /*025e*/ 	.short	(.L_68 - .L_67)
.L_67:
        /*0260*/ 	.word	0x00000080
        /*0264*/ 	.word	0x00000001
        /*0268*/ 	.word	0x00000001


	//----- nvinfo : EIATTR_CBANK_PARAM_SIZE
	.align		4
.L_68:
        /*026c*/ 	.byte	0x03, 0x19
        /*026e*/ 	.short	0x0088


	//----- nvinfo : EIATTR_PARAM_CBANK
	.align		4
        /*0270*/ 	.byte	0x04, 0x0a
        /*0272*/ 	.short	(.L_70 - .L_69)
	.align		4
.L_69:
        /*0274*/ 	.word	index@(.nv.constant0.attn_fwd)
        /*0278*/ 	.short	0x0380
        /*027a*/ 	.short	0x0088


	//----- nvinfo : EIATTR_SW_WAR
	.align		4
.L_70:
        /*027c*/ 	.byte	0x04, 0x36
        /*027e*/ 	.short	(.L_72 - .L_71)
.L_71:
        /*0280*/ 	.word	0x00000008
.L_72:


//--------------------- .nv.compat                --------------------------
	.section	.nv.compat,"",@"SHT_CUDA_COMPAT_INFO"
	.align	4
        /*0000*/ 	.byte	0x02, 0x02, 0x01, 0x00, 0x02, 0x05, 0x05, 0x00, 0x02, 0x03, 0x00, 0x00, 0x02, 0x06, 0x01, 0x00


//--------------------- .nv.callgraph             --------------------------
	.section	.nv.callgraph,"",@"SHT_CUDA_CALLGRAPH"
	.align	4
	.sectionentsize	8
	.align		4
        /*0000*/ 	.word	0x00000000
	.align		4
        /*0004*/ 	.word	0xffffffff
	.align		4
        /*0008*/ 	.word	0x00000000
	.align		4
        /*000c*/ 	.word	0xfffffffe
	.align		4
        /*0010*/ 	.word	0x00000000
	.align		4
        /*0014*/ 	.word	0xfffffffd
	.align		4
        /*0018*/ 	.word	0x00000000
	.align		4
        /*001c*/ 	.word	0xfffffffc


//--------------------- .nv.constant4             --------------------------
	.section	.nv.constant4,"a",@progbits
	.align	8
	.align		8
.nv.constant4:
        /*0000*/ 	.dword	_$_str


//--------------------- .text.attn_fwd            --------------------------
	.section	.text.attn_fwd,"ax",@progbits
	.align	128
        .global         attn_fwd
        .type           attn_fwd,@function
        .size           attn_fwd,(.L_x_3 - attn_fwd)
        .other          attn_fwd,@"STO_CUDA_ENTRY STV_DEFAULT"
attn_fwd:
.text.attn_fwd:
[----:B------:R-:W0:Y:S01]  /*0000*/  LDC R1, c[0x0][0x37c] ;  /* 0x0000df00ff017b82 */ /* 0x000e220000000800 */
[----:B------:R-:W1:Y:S07]  /*0010*/  S2R R2, SR_TID.X ;  /* 0x0000000000027919 */ /* 0x000e6e0000002100 */
[----:B------:R-:W2:Y:S01]  /*0020*/  S2UR UR7, SR_CTAID.Y ;  /* 0x00000000000779c3 */ /* 0x000ea20000002600 */
[----:B------:R-:W2:Y:S01]  /*0030*/  LDCU.64 UR4, c[0x0][0x3b0] ;  /* 0x00007600ff0477ac */ /* 0x000ea20008000a00 */
[----:B------:R-:W3:Y:S01]  /*0040*/  S2R R3, SR_CTAID.X ;  /* 0x0000000000037919 */ /* 0x000ee20000002500 */
[----:B------:R-:W4:Y:S05]  /*0050*/  LDCU.64 UR10, c[0x0][0x358] ;  /* 0x00006b00ff0a77ac */ /* 0x000f2a0008000a00 */
[----:B------:R-:W5:Y:S08]  /*0060*/  LDC R30, c[0x0][0x3b8] ;  /* 0x0000ee00ff1e7b82 */ /* 0x000f700000000800 */
[----:B------:R-:W0:Y:S01]  /*0070*/  LDC.64 R32, c[0x0][0x380] ;  /* 0x0000e000ff207b82 */ /* 0x000e220000000a00 */
[----:B--2---:R-:W-:-:S04]  /*0080*/  UIMAD UR4, UR7, UR4, URZ ;  /* 0x00000004070472a4 */ /* 0x004fc8000f8e02ff */
[----:B------:R-:W-:Y:S01]  /*0090*/  USHF.L.U32 UR6, UR4, 0x1, URZ ;  /* 0x0000000104067899 */ /* 0x000fe200080006ff */
[----:B-1----:R-:W-:Y:S02]  /*00a0*/  LOP3.LUT R48, R2, 0x1f, RZ, 0xc0, !PT ;  /* 0x0000001f02307812 */ /* 0x002fe400078ec0ff */
[----:B------:R-:W-:-:S03]  /*00b0*/  SHF.R.U32.HI R0, RZ, 0x5, R2 ;  /* 0x00000005ff007819 */ /* 0x000fc60000011602 */
[----:B---3--:R-:W-:Y:S01]  /*00c0*/  IMAD R48, R3, 0x20, R48 ;  /* 0x0000002003307824 */ /* 0x008fe200078e0230 */
[----:B------:R-:W-:-:S03]  /*00d0*/  SGXT.U32 R3, R0, 0x2 ;  /* 0x000000020003781a */ /* 0x000fc60000000000 */
[----:B------:R-:W-:Y:S01]  /*00e0*/  IMAD R0, R48, UR5, RZ ;  /* 0x0000000530007c24 */ /* 0x000fe2000f8e02ff */
[----:B------:R-:W-:Y:S01]  /*00f0*/  UIMAD.WIDE UR4, UR4, 0x2, URZ ;  /* 0x00000002040478a5 */ /* 0x000fe2000f8e02ff */
[----:B-----5:R-:W-:Y:S02]  /*0100*/  IMAD R5, R3, R30, RZ ;  /* 0x0000001e03057224 */ /* 0x020fe400078e02ff */
[----:B------:R-:W-:Y:S02]  /*0110*/  IMAD.SHL.U32 R3, R0, 0x2, RZ ;  /* 0x0000000200037824 */ /* 0x000fe400078e00ff */
[----:B------:R-:W-:Y:S02]  /*0120*/  IMAD R7, R30, 0x4, R5 ;  /* 0x000000041e077824 */ /* 0x000fe400078e0205 */
[----:B------:R-:W-:Y:S01]  /*0130*/  IMAD.HI R0, R0, 0x2, RZ ;  /* 0x0000000200007827 */ /* 0x000fe200078e02ff */
[----:B0-----:R-:W-:Y:S02]  /*0140*/  IADD3 R32, P0, P1, R3, UR6, R32 ;  /* 0x0000000603207c10 */ /* 0x001fe4000f91e020 */
[----:B------:R-:W-:-:S02]  /*0150*/  LEA R3, R30, R7, 0x2 ;  /* 0x000000071e037211 */ /* 0x000fc400078e10ff */
[----:B------:R-:W-:Y:S02]  /*0160*/  IADD3.X R34, PT, PT, R0, UR5, R33, P0, P1 ;  /* 0x0000000500227c10 */ /* 0x000fe400087e2421 */
[-C--:B------:R-:W-:Y:S01]  /*0170*/  LEA R4, P0, R5, R32.reuse, 0x1 ;  /* 0x0000002005047211 */ /* 0x080fe200078008ff */
[C---:B------:R-:W-:Y:S01]  /*0180*/  IMAD R0, R30.reuse, 0x4, R3 ;  /* 0x000000041e007824 */ /* 0x040fe200078e0203 */
[----:B------:R-:W-:Y:S02]  /*0190*/  LEA R8, P1, R3, R32, 0x1 ;  /* 0x0000002003087211 */ /* 0x000fe400078208ff */
[----:B------:R-:W-:Y:S02]  /*01a0*/  LEA.HI.X.SX32 R5, R5, R34, 0x1, P0 ;  /* 0x0000002205057211 */ /* 0x000fe400000f0eff */
[----:B------:R-:W-:Y:S02]  /*01b0*/  LEA R6, P0, R7, R32, 0x1 ;  /* 0x0000002007067211 */ /* 0x000fe400078008ff */
[-C--:B------:R-:W-:Y:S01]  /*01c0*/  LEA.HI.X.SX32 R9, R3, R34.reuse, 0x1, P1 ;  /* 0x0000002203097211 */ /* 0x080fe200008f0eff */
[----:B------:R-:W-:Y:S01]  /*01d0*/  IMAD R3, R30, 0x4, R0 ;  /* 0x000000041e037824 */ /* 0x000fe200078e0200 */
[----:B------:R-:W-:Y:S01]  /*01e0*/  LEA.HI.X.SX32 R7, R7, R34, 0x1, P0 ;  /* 0x0000002207077211 */ /* 0x000fe200000f0eff */
[----:B----4-:R0:W2:Y:S01]  /*01f0*/  LDG.E.U16 R22, desc[UR10][R4.64] ;  /* 0x0000000a04167981 */ /* 0x0100a2000c1e1500 */
[-C--:B------:R-:W-:Y:S01]  /*0200*/  LEA R10, P0, R0, R32.reuse, 0x1 ;  /* 0x00000020000a7211 */ /* 0x080fe200078008ff */
[----:B------:R-:W-:Y:S01]  /*0210*/  IMAD R14, R30, 0x4, R3 ;  /* 0x000000041e0e7824 */ /* 0x000fe200078e0203 */
[----:B------:R-:W-:Y:S01]  /*0220*/  LEA R12, P1, R3, R32, 0x1 ;  /* 0x00000020030c7211 */ /* 0x000fe200078208ff */
[----:B------:R1:W3:Y:S01]  /*0230*/  LDG.E.U16 R24, desc[UR10][R8.64] ;  /* 0x0000000a08187981 */ /* 0x0002e2000c1e1500 */
[----:B------:R-:W-:-:S02]  /*0240*/  LEA.HI.X.SX32 R11, R0, R34, 0x1, P0 ;  /* 0x00000022000b7211 */ /* 0x000fc400000f0eff */
[----:B------:R-:W-:Y:S01]  /*0250*/  LEA R0, R30, R14, 0x2 ;  /* 0x0000000e1e007211 */ /* 0x000fe200078e10ff */
[----:B------:R4:W5:Y:S01]  /*0260*/  LDG.E.U16 R21, desc[UR10][R6.64] ;  /* 0x0000000a06157981 */ /* 0x000962000c1e1500 */
[----:B------:R-:W-:Y:S02]  /*0270*/  LEA.HI.X.SX32 R13, R3, R34, 0x1, P1 ;  /* 0x00000022030d7211 */ /* 0x000fe400008f0eff */
[----:B0-----:R-:W-:Y:S01]  /*0280*/  LEA R4, P0, R14, R32, 0x1 ;  /* 0x000000200e047211 */ /* 0x001fe200078008ff */
[----:B------:R-:W-:Y:S01]  /*0290*/  IMAD R3, R30, 0x4, R0 ;  /* 0x000000041e037824 */ /* 0x000fe200078e0200 */
[----:B------:R0:W5:Y:S02]  /*02a0*/  LDG.E.U16 R23, desc[UR10][R10.64] ;  /* 0x0000000a0a177981 */ /* 0x000164000c1e1500 */
[----:B------:R-:W-:Y:S01]  /*02b0*/  LEA.HI.X.SX32 R5, R14, R34, 0x1, P0 ;  /* 0x000000220e057211 */ /* 0x000fe200000f0eff */
[----:B------:R-:W-:Y:S01]  /*02c0*/  IMAD R15, R30, 0x4, R3 ;  /* 0x000000041e0f7824 */ /* 0x000fe200078e0203 */
[----:B-1----:R-:W-:Y:S01]  /*02d0*/  LEA R8, P0, R0, R32, 0x1 ;  /* 0x0000002000087211 */ /* 0x002fe200078008ff */
[----:B------:R1:W5:Y:S02]  /*02e0*/  LDG.E.U16 R26, desc[UR10][R12.64] ;  /* 0x0000000a0c1a7981 */ /* 0x000364000c1e1500 */
[----:B------:R-:W-:Y:S01]  /*02f0*/  IMAD R18, R30, 0x4, R15 ;  /* 0x000000041e127824 */ /* 0x000fe200078e020f */
[----:B------:R-:W-:Y:S01]  /*0300*/  LEA.HI.X.SX32 R9, R0, R34, 0x1, P0 ;  /* 0x0000002200097211 */ /* 0x000fe200000f0eff */
[----:B------:R1:W5:Y:S01]  /*0310*/  LDG.E.U16 R25, desc[UR10][R4.64] ;  /* 0x0000000a04197981 */ /* 0x000362000c1e1500 */
[----:B----4-:R-:W-:-:S02]  /*0320*/  LEA R6, P0, R3, R32, 0x1 ;  /* 0x0000002003067211 */ /* 0x010fc400078008ff */
[C---:B------:R-:W-:Y:S01]  /*0330*/  LEA R0, R30.reuse, R18, 0x2 ;  /* 0x000000121e007211 */ /* 0x040fe200078e10ff */
[----:B------:R-:W4:Y:S01]  /*0340*/  LDG.E.U16 R28, desc[UR10][R8.64] ;  /* 0x0000000a081c7981 */ /* 0x000f22000c1e1500 */
[----:B------:R-:W-:Y:S02]  /*0350*/  LEA.HI.X.SX32 R7, R3, R34, 0x1, P0 ;  /* 0x0000002203077211 */ /* 0x000fe400000f0eff */
[-C--:B------:R-:W-:Y:S01]  /*0360*/  LEA R14, P1, R15, R32.reuse, 0x1 ;  /* 0x000000200f0e7211 */ /* 0x080fe200078208ff */
[----:B------:R-:W-:Y:S01]  /*0370*/  IMAD R19, R30, 0x4, R0 ;  /* 0x000000041e137824 */ /* 0x000fe200078e0200 */
[----:B0-----:R-:W-:Y:S01]  /*0380*/  LEA R10, P0, R0, R32, 0x1 ;  /* 0x00000020000a7211 */ /* 0x001fe200078008ff */
[----:B------:R0:W4:Y:S02]  /*0390*/  LDG.E.U16 R27, desc[UR10][R6.64] ;  /* 0x0000000a061b7981 */ /* 0x000124000c1e1500 */
[----:B------:R-:W-:Y:S01]  /*03a0*/  IMAD R3, R30, 0x4, R19 ;  /* 0x000000041e037824 */ /* 0x000fe200078e0213 */
[----:B------:R-:W-:-:S03]  /*03b0*/  LEA.HI.X.SX32 R11, R0, R34, 0x1, P0 ;  /* 0x00000022000b7211 */ /* 0x000fc600000f0eff */
[C---:B------:R-:W-:Y:S01]  /*03c0*/  IMAD R20, R30.reuse, 0x4, R3 ;  /* 0x000000041e147824 */ /* 0x040fe200078e0203 */
[----:B-1----:R-:W-:Y:S01]  /*03d0*/  LEA R12, P0, R3, R32, 0x1 ;  /* 0x00000020030c7211 */ /* 0x002fe200078008ff */
[----:B------:R-:W4:Y:S03]  /*03e0*/  LDG.E.U16 R10, desc[UR10][R10.64] ;  /* 0x0000000a0a0a7981 */ /* 0x000f26000c1e1500 */
[----:B------:R-:W-:Y:S02]  /*03f0*/  LEA R0, R30, R20, 0x2 ;  /* 0x000000141e007211 */ /* 0x000fe400078e10ff */
[-C--:B------:R-:W-:Y:S02]  /*0400*/  LEA.HI.X.SX32 R15, R15, R34.reuse, 0x1, P1 ;  /* 0x000000220f0f7211 */ /* 0x080fe400008f0eff */
[----:B------:R-:W-:Y:S02]  /*0410*/  LEA.HI.X.SX32 R13, R3, R34, 0x1, P0 ;  /* 0x00000022030d7211 */ /* 0x000fe400000f0eff */
[-C--:B------:R-:W-:Y:S01]  /*0420*/  LEA R16, P1, R0, R32.reuse, 0x1 ;  /* 0x0000002000107211 */ /* 0x080fe200078208ff */
[----:B------:R-:W4:Y:S01]  /*0430*/  LDG.E.U16 R14, desc[UR10][R14.64] ;  /* 0x0000000a0e0e7981 */ /* 0x000f22000c1e1500 */
[----:B------:R-:W-:-:S02]  /*0440*/  LEA R4, P0, R18, R32, 0x1 ;  /* 0x0000002012047211 */ /* 0x000fc400078008ff */
[-C--:B------:R-:W-:Y:S02]  /*0450*/  LEA.HI.X.SX32 R17, R0, R34.reuse, 0x1, P1 ;  /* 0x0000002200117211 */ /* 0x080fe400008f0eff */
[----:B------:R-:W-:Y:S02]  /*0460*/  LEA.HI.X.SX32 R5, R18, R34, 0x1, P0 ;  /* 0x0000002212057211 */ /* 0x000fe400000f0eff */
[CC--:B0-----:R-:W-:Y:S01]  /*0470*/  LEA R6, P0, R19.reuse, R32.reuse, 0x1 ;  /* 0x0000002013067211 */ /* 0x0c1fe200078008ff */
[----:B------:R-:W-:Y:S01]  /*0480*/  IMAD R3, R30, 0x4, R0 ;  /* 0x000000041e037824 */ /* 0x000fe200078e0200 */
[C---:B------:R-:W-:Y:S01]  /*0490*/  LEA R8, P1, R20.reuse, R32, 0x1 ;  /* 0x0000002014087211 */ /* 0x040fe200078208ff */
[----:B------:R0:W4:Y:S01]  /*04a0*/  LDG.E.U16 R30, desc[UR10][R12.64] ;  /* 0x0000000a0c1e7981 */ /* 0x000122000c1e1500 */
[-C--:B------:R-:W-:Y:S02]  /*04b0*/  LEA.HI.X.SX32 R7, R19, R34.reuse, 0x1, P0 ;  /* 0x0000002213077211 */ /* 0x080fe400000f0eff */
[----:B------:R-:W-:Y:S01]  /*04c0*/  LEA.HI.X.SX32 R9, R20, R34, 0x1, P1 ;  /* 0x0000002214097211 */ /* 0x000fe200008f0eff */
[----:B------:R-:W4:Y:S04]  /*04d0*/  LDG.E.U16 R16, desc[UR10][R16.64] ;  /* 0x0000000a10107981 */ /* 0x000f28000c1e1500 */
[----:B------:R-:W4:Y:S04]  /*04e0*/  LDG.E.U16 R5, desc[UR10][R4.64] ;  /* 0x0000000a04057981 */ /* 0x000f28000c1e1500 */
[----:B------:R1:W4:Y:S04]  /*04f0*/  LDG.E.U16 R7, desc[UR10][R6.64] ;  /* 0x0000000a06077981 */ /* 0x000328000c1e1500 */
[----:B------:R-:W4:Y:S01]  /*0500*/  LDG.E.U16 R9, desc[UR10][R8.64] ;  /* 0x0000000a08097981 */ /* 0x000f22000c1e1500 */
[----:B------:R-:W-:-:S04]  /*0510*/  LEA R18, P0, R3, R32, 0x1 ;  /* 0x0000002003127211 */ /* 0x000fc800078008ff */
[----:B------:R-:W-:-:S06]  /*0520*/  LEA.HI.X.SX32 R19, R3, R34, 0x1, P0 ;  /* 0x0000002203137211 */ /* 0x000fcc00000f0eff */
[----:B------:R-:W4:Y:S01]  /*0530*/  LDG.E.U16 R19, desc[UR10][R18.64] ;  /* 0x0000000a12137981 */ /* 0x000f22000c1e1500 */
[----:B------:R-:W1:Y:S01]  /*0540*/  S2UR UR6, SR_CgaCtaId ;  /* 0x00000000000679c3 */ /* 0x000e620000008800 */
[----:B0-----:R-:W-:Y:S02]  /*0550*/  LOP3.LUT R12, R2, 0x3f, RZ, 0xc0, !PT ;  /* 0x0000003f020c7812 */ /* 0x001fe400078ec0ff */
[----:B------:R-:W-:Y:S01]  /*0560*/  SHF.R.S32.HI R15, RZ, 0x6, R2 ;  /* 0x00000006ff0f7819 */ /* 0x000fe20000011402 */
[----:B------:R-:W-:Y:S02]  /*0570*/  UMOV UR4, 0x400 ;  /* 0x0000040000047882 */ /* 0x000fe40000000000 */
[----:B------:R-:W-:Y:S01]  /*0580*/  IMAD.SHL.U32 R0, R12, 0x2, RZ ;  /* 0x000000020c007824 */ /* 0x000fe200078e00ff */
[----:B------:R-:W-:-:S04]  /*0590*/  SGXT R15, R15, 0x1 ;  /* 0x000000010f0f781a */ /* 0x000fc80000000200 */
[----:B------:R-:W-:-:S04]  /*05a0*/  LOP3.LUT R15, R0, 0x90, R15, 0x78, !PT ;  /* 0x00000090000f7812 */ /* 0x000fc800078e780f */
[----:B------:R-:W-:Y:S01]  /*05b0*/  LOP3.LUT R0, R15, 0x20, RZ, 0x3c, !PT ;  /* 0x000000200f007812 */ /* 0x000fe200078e3cff */
[----:B-1----:R-:W-:Y:S01]  /*05c0*/  ULEA UR6, UR6, UR4, 0x18 ;  /* 0x0000000406067291 */ /* 0x002fe2000f8ec0ff */
[----:B------:R-:W0:Y:S01]  /*05d0*/  LDCU UR4, c[0x0][0x3f0] ;  /* 0x00007e00ff0477ac */ /* 0x000e220008000800 */
[----:B------:R-:W-:Y:S01]  /*05e0*/  LOP3.LUT R3, R2, 0x60, RZ, 0xc0, !PT ;  /* 0x0000006002037812 */ /* 0x000fe200078ec0ff */
[----:B------:R-:W-:Y:S01]  /*05f0*/  IMAD.MOV.U32 R53, RZ, RZ, -0x800000 ;  /* 0xff800000ff357424 */ /* 0x000fe200078e00ff */
[----:B------:R-:W-:Y:S01]  /*0600*/  MOV R66, 0xff800000 ;  /* 0xff80000000427802 */ /* 0x000fe20000000f00 */
[----:B------:R-:W-:Y:S01]  /*0610*/  IMAD.MOV.U32 R67, RZ, RZ, -0x800000 ;  /* 0xff800000ff437424 */ /* 0x000fe200078e00ff */
[----:B------:R-:W-:Y:S01]  /*0620*/  MOV R93, 0x3f800000 ;  /* 0x3f800000005d7802 */ /* 0x000fe20000000f00 */
[----:B------:R-:W-:Y:S01]  /*0630*/  IMAD.MOV.U32 R72, RZ, RZ, -0x800000 ;  /* 0xff800000ff487424 */ /* 0x000fe200078e00ff */
[----:B------:R-:W-:Y:S01]  /*0640*/  CS2R R36, SRZ ;  /* 0x0000000000247805 */ /* 0x000fe2000001ff00 */
[----:B0-----:R-:W-:Y:S01]  /*0650*/  UISETP.GE.AND UP0, UPT, UR4, 0x1, UPT ;  /* 0x000000010400788c */ /* 0x001fe2000bf06270 */
[----:B------:R-:W-:Y:S01]  /*0660*/  IMAD.MOV.U32 R92, RZ, RZ, 0x3f800000 ;  /* 0x3f800000ff5c7424 */ /* 0x000fe200078e00ff */
[----:B------:R-:W-:Y:S01]  /*0670*/  CS2R R38, SRZ ;  /* 0x0000000000267805 */ /* 0x000fe2000001ff00 */
[----:B------:R-:W-:Y:S01]  /*0680*/  IMAD.MOV.U32 R90, RZ, RZ, 0x3f800000 ;  /* 0x3f800000ff5a7424 */ /* 0x000fe200078e00ff */
[----:B------:R-:W-:Y:S01]  /*0690*/  CS2R R32, SRZ ;  /* 0x0000000000207805 */ /* 0x000fe2000001ff00 */
[----:B------:R-:W-:Y:S01]  /*06a0*/  IMAD.MOV.U32 R91, RZ, RZ, 0x3f800000 ;  /* 0x3f800000ff5b7424 */ /* 0x000fe200078e00ff */
[----:B------:R-:W-:-:S02]  /*06b0*/  CS2R R34, SRZ ;  /* 0x0000000000227805 */ /* 0x000fc4000001ff00 */
[C---:B------:R-:W-:Y:S01]  /*06c0*/  LOP3.LUT R20, R2.reuse, 0x7f, RZ, 0xc0, !PT ;  /* 0x0000007f02147812 */ /* 0x040fe200078ec0ff */
[C---:B------:R-:W-:Y:S01]  /*06d0*/  IMAD.SHL.U32 R6, R2.reuse, 0x2, RZ ;  /* 0x0000000202067824 */ /* 0x040fe200078e00ff */
[----:B------:R-:W-:Y:S02]  /*06e0*/  LOP3.LUT R4, R2, 0x7, RZ, 0xc0, !PT ;  /* 0x0000000702047812 */ /* 0x000fe400078ec0ff */
[----:B------:R-:W-:Y:S01]  /*06f0*/  SHF.L.U32 R3, R3, 0x3, RZ ;  /* 0x0000000303037819 */ /* 0x000fe200000006ff */
[----:B--2---:R-:W-:Y:S04]  /*0700*/  STS.U16 [R15+UR6], R22 ;  /* 0x000000160f007988 */ /* 0x004fe80008000406 */
[----:B---3--:R-:W-:Y:S04]  /*0710*/  STS.U16 [R15+UR6+0x200], R24 ;  /* 0x000200180f007988 */ /* 0x008fe80008000406 */
[----:B-----5:R-:W-:Y:S04]  /*0720*/  STS.U16 [R15+UR6+0x400], R26 ;  /* 0x0004001a0f007988 */ /* 0x020fe80008000406 */
[----:B----4-:R0:W-:Y:S04]  /*0730*/  STS.U16 [R15+UR6+0x600], R28 ;  /* 0x0006001c0f007988 */ /* 0x0101e80008000406 */
[----:B------:R-:W-:Y:S04]  /*0740*/  STS.U16 [R15+UR6+0xa00], R10 ;  /* 0x000a000a0f007988 */ /* 0x000fe80008000406 */
[----:B------:R-:W-:Y:S04]  /*0750*/  STS.U16 [R15+UR6+0x800], R14 ;  /* 0x0008000e0f007988 */ /* 0x000fe80008000406 */
[----:B------:R1:W-:Y:S04]  /*0760*/  STS.U16 [R15+UR6+0xc00], R30 ;  /* 0x000c001e0f007988 */ /* 0x0003e80008000406 */
[----:B------:R2:W-:Y:S04]  /*0770*/  STS.U16 [R15+UR6+0xe00], R16 ;  /* 0x000e00100f007988 */ /* 0x0005e80008000406 */
[----:B------:R-:W-:Y:S04]  /*0780*/  STS.U16 [R0+UR6+0x100], R21 ;  /* 0x0001001500007988 */ /* 0x000fe80008000406 */
[----:B------:R-:W-:Y:S04]  /*0790*/  STS.U16 [R0+UR6+0x300], R23 ;  /* 0x0003001700007988 */ /* 0x000fe80008000406 */
[----:B------:R-:W-:Y:S04]  /*07a0*/  STS.U16 [R0+UR6+0x500], R25 ;  /* 0x0005001900007988 */ /* 0x000fe80008000406 */
[----:B------:R-:W-:Y:S04]  /*07b0*/  STS.U16 [R0+UR6+0x700], R27 ;  /* 0x0007001b00007988 */ /* 0x000fe80008000406 */
[----:B------:R-:W-:Y:S04]  /*07c0*/  STS.U16 [R0+UR6+0x900], R5 ;  /* 0x0009000500007988 */ /* 0x000fe80008000406 */
[----:B------:R-:W-:Y:S04]  /*07d0*/  STS.U16 [R0+UR6+0xb00], R7 ;  /* 0x000b000700007988 */ /* 0x000fe80008000406 */
[----:B------:R-:W-:Y:S01]  /*07e0*/  STS.U16 [R0+UR6+0xd00], R9 ;  /* 0x000d000900007988 */ /* 0x000fe20008000406 */
[----:B0-----:R-:W-:-:S02]  /*07f0*/  CS2R R28, SRZ ;  /* 0x00000000001c7805 */ /* 0x001fc4000001ff00 */
[----:B-1----:R-:W-:Y:S02]  /*0800*/  CS2R R30, SRZ ;  /* 0x00000000001e7805 */ /* 0x002fe4000001ff00 */
[----:B--2---:R-:W-:Y:S01]  /*0810*/  CS2R R16, SRZ ;  /* 0x0000000000107805 */ /* 0x004fe2000001ff00 */
[----:B------:R0:W-:Y:S02]  /*0820*/  STS.U16 [R0+UR6+0xf00], R19 ;  /* 0x000f001300007988 */ /* 0x0001e40008000406 */
[----:B0-----:R-:W-:Y:S01]  /*0830*/  CS2R R18, SRZ ;  /* 0x0000000000127805 */ /* 0x001fe2000001ff00 */
[----:B------:R-:W-:Y:S06]  /*0840*/  BRA.U !UP0, `(.L_x_0) ;  /* 0x0000001508f87547 */ /* 0x000fec000b800000 */
[----:B------:R-:W-:Y:S01]  /*0850*/  IMAD.SHL.U32 R5, R2, 0x8, RZ ;  /* 0x0000000802057824 */ /* 0x000fe200078e00ff */
[----:B------:R-:W0:Y:S01]  /*0860*/  LDC.64 R8, c[0x0][0x3c0] ;  /* 0x0000f000ff087b82 */ /* 0x000e220000000a00 */
[----:B------:R-:W-:Y:S01]  /*0870*/  IMAD.SHL.U32 R7, R4, 0x10, RZ ;  /* 0x0000001004077824 */ /* 0x000fe200078e00ff */
[----:B------:R-:W-:Y:S01]  /*0880*/  LOP3.LUT R11, R2, 0x20, RZ, 0xc0, !PT ;  /* 0x00000020020b7812 */ /* 0x000fe200078ec0ff */
[----:B------:R-:W1:Y:S01]  /*0890*/  LDCU UR8, c[0x0][0x3c8] ;  /* 0x00007900ff0877ac */ /* 0x000e620008000800 */
[----:B------:R-:W-:Y:S01]  /*08a0*/  LOP3.LUT R5, R5, 0x30, RZ, 0xc0, !PT ;  /* 0x0000003005057812 */ /* 0x000fe200078ec0ff */
[----:B------:R-:W-:Y:S01]  /*08b0*/  IMAD.MOV.U32 R52, RZ, RZ, -0x800000 ;  /* 0xff800000ff347424 */ /* 0x000fe200078e00ff */
[----:B------:R-:W-:Y:S01]  /*08c0*/  SHF.R.S32.HI R14, RZ, 0x2, R2 ;  /* 0x00000002ff0e7819 */ /* 0x000fe20000011402 */
[C-C-:B------:R-:W-:Y:S01]  /*08d0*/  IMAD R13, R4.reuse, 0x4, R11.reuse ;  /* 0x00000004040d7824 */ /* 0x140fe200078e020b */
[----:B------:R-:W-:Y:S01]  /*08e0*/  LOP3.LUT R10, R7, 0x30, R6, 0x78, !PT ;  /* 0x00000030070a7812 */ /* 0x000fe200078e7806 */
[----:B------:R-:W2:Y:S01]  /*08f0*/  LDCU.64 UR4, c[0x0][0x3d0] ;  /* 0x00007a00ff0477ac */ /* 0x000ea20008000a00 */
[----:B------:R-:W-:Y:S01]  /*0900*/  LEA R7, R4, R5, 0x6 ;  /* 0x0000000504077211 */ /* 0x000fe200078e30ff */
[----:B------:R-:W3:Y:S01]  /*0910*/  LDC R23, c[0x0][0x3d8] ;  /* 0x0000f600ff177b82 */ /* 0x000ee20000000800 */
[----:B------:R-:W-:Y:S01]  /*0920*/  SGXT R4, R14, 0x1 ;  /* 0x000000010e04781a */ /* 0x000fe20000000200 */
[----:B------:R-:W-:Y:S01]  /*0930*/  IMAD.U32 R5, R13, 0x20, R10 ;  /* 0x000000200d057824 */ /* 0x000fe200078e000a */
[----:B------:R-:W-:Y:S01]  /*0940*/  SHF.R.U32.HI R14, RZ, 0x6, R2 ;  /* 0x00000006ff0e7819 */ /* 0x000fe20000011602 */
[----:B------:R-:W-:Y:S01]  /*0950*/  IMAD.SHL.U32 R10, R2, 0x20, RZ ;  /* 0x00000020020a7824 */ /* 0x000fe200078e00ff */
[----:B------:R-:W-:Y:S01]  /*0960*/  LOP3.LUT R13, R4, 0x90, RZ, 0xc0, !PT ;  /* 0x00000090040d7812 */ /* 0x000fe200078ec0ff */
[----:B------:R-:W4:Y:S01]  /*0970*/  LDCU.64 UR12, c[0x0][0x388] ;  /* 0x00007100ff0c77ac */ /* 0x000f220008000a00 */
[----:B------:R-:W-:Y:S01]  /*0980*/  SHF.R.U32.HI R4, RZ, 0x1, R11 ;  /* 0x00000001ff047819 */ /* 0x000fe2000001160b */
[----:B------:R-:W-:Y:S01]  /*0990*/  IMAD.MOV.U32 R51, RZ, RZ, -0x800000 ;  /* 0xff800000ff337424 */ /* 0x000fe200078e00ff */
[C---:B------:R-:W-:Y:S01]  /*09a0*/  LOP3.LUT R3, R13.reuse, R3, RZ, 0xfc, !PT ;  /* 0x000000030d037212 */ /* 0x040fe200078efcff */
[----:B-1----:R-:W-:Y:S01]  /*09b0*/  IMAD R12, R12, UR8, RZ ;  /* 0x000000080c0c7c24 */ /* 0x002fe2000f8e02ff */
[C---:B------:R-:W-:Y:S01]  /*09c0*/  LOP3.LUT R16, R13.reuse, R4, RZ, 0x3c, !PT ;  /* 0x000000040d107212 */ /* 0x040fe200078e3cff */
[----:B------:R-:W-:Y:S01]  /*09d0*/  IMAD.MOV.U32 R50, RZ, RZ, -0x800000 ;  /* 0xff800000ff327424 */ /* 0x000fe200078e00ff */
[----:B------:R-:W-:Y:S01]  /*09e0*/  LOP3.LUT R11, R10, 0x360, RZ, 0xc0, !PT ;  /* 0x000003600a0b7812 */ /* 0x000fe200078ec0ff */
[----:B0-----:R-:W-:Y:S01]  /*09f0*/  IMAD R8, R8, UR7, RZ ;  /* 0x0000000708087c24 */ /* 0x001fe2000f8e02ff */
[----:B------:R-:W-:Y:S01]  /*0a00*/  SGXT.U32 R4, R14, 0x1 ;  /* 0x000000010e04781a */ /* 0x000fe20000000000 */
[----:B--2---:R-:W-:Y:S01]  /*0a10*/  UIMAD UR4, UR7, UR4, URZ ;  /* 0x00000004070472a4 */ /* 0x004fe2000f8e02ff */
[----:B------:R-:W-:Y:S01]  /*0a20*/  LOP3.LUT R19, R13, 0x160, R10, 0xf8, !PT ;  /* 0x000001600d137812 */ /* 0x000fe200078ef80a */
[----:B------:R-:W-:Y:S01]  /*0a30*/  IMAD.HI R13, R12, 0x2, RZ ;  /* 0x000000020c0d7827 */ /* 0x000fe200078e02ff */
[----:B------:R-:W-:-:S02]  /*0a40*/  LOP3.LUT R14, R7, 0x10, R6, 0x78, !PT ;  /* 0x00000010070e7812 */ /* 0x000fc400078e7806 */
[----:B------:R-:W-:Y:S02]  /*0a50*/  CS2R R36, SRZ ;  /* 0x0000000000247805 */ /* 0x000fe4000001ff00 */
[----:B------:R-:W-:Y:S01]  /*0a60*/  LOP3.LUT R21, R3, 0x10, R6, 0x78, !PT ;  /* 0x0000001003157812 */ /* 0x000fe200078e7806 */
[----:B------:R-:W-:Y:S01]  /*0a70*/  IMAD.MOV.U32 R92, RZ, RZ, 0x3f800000 ;  /* 0x3f800000ff5c7424 */ /* 0x000fe200078e00ff */
[----:B------:R-:W-:Y:S01]  /*0a80*/  LOP3.LUT R10, R10, 0x60, RZ, 0xc0, !PT ;  /* 0x000000600a0a7812 */ /* 0x000fe200078ec0ff */
[----:B------:R-:W-:Y:S01]  /*0a90*/  IMAD.MOV.U32 R93, RZ, RZ, 0x3f800000 ;  /* 0x3f800000ff5d7424 */ /* 0x000fe200078e00ff */
[----:B------:R-:W-:Y:S01]  /*0aa0*/  IADD3 R6, PT, PT, R16, UR6, R11 ;  /* 0x0000000610067c10 */ /* 0x000fe2000fffe00b */
[----:B------:R-:W-:Y:S01]  /*0ab0*/  IMAD R16, R4, R9, RZ ;  /* 0x0000000904107224 */ /* 0x000fe200078e02ff */
[----:B------:R-:W-:Y:S01]  /*0ac0*/  LOP3.LUT P0, RZ, R2, 0x3, RZ, 0xc0, !PT ;  /* 0x0000000302ff7812 */ /* 0x000fe2000780c0ff */
[----:B------:R-:W-:Y:S01]  /*0ad0*/  VIADD R4, R10, UR6 ;  /* 0x000000060a047c36 */ /* 0x000fe20008000000 */
[----:B------:R-:W-:Y:S01]  /*0ae0*/  LOP3.LUT P1, RZ, R2, 0x1, RZ, 0xc0, !PT ;  /* 0x0000000102ff7812 */ /* 0x000fe2000782c0ff */
[----:B------:R-:W0:Y:S01]  /*0af0*/  LDC.64 R10, c[0x0][0x390] ;  /* 0x0000e400ff0a7b82 */ /* 0x000e220000000a00 */
[----:B------:R-:W-:Y:S01]  /*0b00*/  LEA R18, R9, R16, 0x1 ;  /* 0x0000001009127211 */ /* 0x000fe200078e08ff */
[----:B------:R-:W-:Y:S01]  /*0b10*/  IMAD.MOV.U32 R91, RZ, RZ, 0x3f800000 ;  /* 0x3f800000ff5b7424 */ /* 0x000fe200078e00ff */
[----:B------:R-:W-:-:S02]  /*0b20*/  ISETP.GE.U32.AND P2, PT, R20, 0x40, PT ;  /* 0x000000401400780c */ /* 0x000fc40003f46070 */
[----:B------:R-:W-:Y:S02]  /*0b30*/  CS2R R38, SRZ ;  /* 0x0000000000267805 */ /* 0x000fe4000001ff00 */
[C---:B------:R-:W-:Y:S02]  /*0b40*/  ISETP.LT.U32.AND P0, PT, R20.reuse, 0x40, !P0 ;  /* 0x000000401400780c */ /* 0x040fe40004701070 */
[----:B------:R-:W-:Y:S02]  /*0b50*/  CS2R R32, SRZ ;  /* 0x0000000000207805 */ /* 0x000fe4000001ff00 */
[----:B------:R-:W-:Y:S02]  /*0b60*/  ISETP.LT.U32.AND P1, PT, R20, 0x40, !P1 ;  /* 0x000000401400780c */ /* 0x000fe40004f21070 */
[----:B------:R-:W-:Y:S02]  /*0b70*/  CS2R R34, SRZ ;  /* 0x0000000000227805 */ /* 0x000fe4000001ff00 */
[----:B------:R-:W-:-:S02]  /*0b80*/  LEA R20, R9, R18, 0x1 ;  /* 0x0000001209147211 */ /* 0x000fc400078e08ff */
[----:B------:R-:W-:Y:S02]  /*0b90*/  CS2R R28, SRZ ;  /* 0x00000000001c7805 */ /* 0x000fe4000001ff00 */
[C---:B------:R-:W-:Y:S02]  /*0ba0*/  LOP3.LUT R7, R2.reuse, 0x10, RZ, 0xc0, !PT ;  /* 0x0000001002077812 */ /* 0x040fe400078ec0ff */
[----:B------:R-:W-:Y:S02]  /*0bb0*/  CS2R R30, SRZ ;  /* 0x00000000001e7805 */ /* 0x000fe4000001ff00 */
[----:B------:R-:W-:Y:S01]  /*0bc0*/  LOP3.LUT R3, R2, 0xf, RZ, 0xc0, !PT ;  /* 0x0000000f02037812 */ /* 0x000fe200078ec0ff */
[----:B------:R-:W-:Y:S01]  /*0bd0*/  IMAD R22, R9, 0x2, R20 ;  /* 0x0000000209167824 */ /* 0x000fe200078e0214 */
[----:B------:R-:W-:Y:S01]  /*0be0*/  MOV R49, 0xff800000 ;  /* 0xff80000000317802 */ /* 0x000fe20000000f00 */
[----:B------:R-:W-:Y:S01]  /*0bf0*/  IMAD R26, R7, 0x40, R4 ;  /* 0x00000040071a7824 */ /* 0x000fe200078e0204 */
[----:B------:R-:W-:Y:S01]  /*0c00*/  MOV R90, 0x3f800000 ;  /* 0x3f800000005a7802 */ /* 0x000fe20000000f00 */
[----:B------:R-:W-:Y:S01]  /*0c10*/  IMAD R17, R3, UR5, RZ ;  /* 0x0000000503117c24 */ /* 0x000fe2000f8e02ff */
[----:B------:R-:W-:Y:S01]  /*0c20*/  USHF.L.U32 UR5, UR4, 0x1, URZ ;  /* 0x0000000104057899 */ /* 0x000fe200080006ff */
[----:B------:R-:W-:Y:S01]  /*0c30*/  IMAD R7, R7, 0x20, R14 ;  /* 0x0000002007077824 */ /* 0x000fe200078e020e */
[----:B------:R-:W-:Y:S01]  /*0c40*/  SHF.L.U32 R14, R12, 0x1, RZ ;  /* 0x000000010c0e7819 */ /* 0x000fe200000006ff */
[----:B------:R-:W-:Y:S01]  /*0c50*/  IMAD.SHL.U32 R3, R8, 0x2, RZ ;  /* 0x0000000208037824 */ /* 0x000fe200078e00ff */
[----:B------:R-:W1:Y:S01]  /*0c60*/  LDCU UR9, c[0x0][0x3a8] ;  /* 0x00007500ff0977ac */ /* 0x000e620008000800 */
[----:B------:R-:W-:-:S02]  /*0c70*/  IMAD R24, R9, 0x2, R22 ;  /* 0x0000000209187824 */ /* 0x000fc400078e0216 */
[----:B------:R-:W-:Y:S01]  /*0c80*/  IMAD.HI R4, R8, 0x2, RZ ;  /* 0x0000000208047827 */ /* 0x000fe200078e02ff */
[----:B----4-:R-:W-:Y:S01]  /*0c90*/  IADD3 R75, P3, P4, R14, UR12, R3 ;  /* 0x0000000c0e4b7c10 */ /* 0x010fe2000fc7e003 */
[----:B------:R-:W2:Y:S01]  /*0ca0*/  LDCU UR12, c[0x0][0x3f0] ;  /* 0x00007e00ff0c77ac */ /* 0x000ea20008000800 */
[----:B------:R-:W-:Y:S01]  /*0cb0*/  SHF.L.U32 R3, R17, 0x1, RZ ;  /* 0x0000000111037819 */ /* 0x000fe200000006ff */
[----:B------:R-:W-:Y:S01]  /*0cc0*/  IMAD R12, R9, 0x2, R24 ;  /* 0x00000002090c7824 */ /* 0x000fe200078e0218 */
[----:B------:R-:W-:Y:S01]  /*0cd0*/  IADD3.X R13, PT, PT, R13, UR13, R4, P3, P4 ;  /* 0x0000000d0d0d7c10 */ /* 0x000fe20009fe8404 */
[----:B------:R-:W-:Y:S01]  /*0ce0*/  IMAD.IADD R8, R21, 0x1, R26 ;  /* 0x0000000115087824 */ /* 0x000fe200078e021a */
[-C--:B------:R-:W-:Y:S01]  /*0cf0*/  LEA R86, P6, R18, R75.reuse, 0x1 ;  /* 0x0000004b12567211 */ /* 0x080fe200078c08ff */
[----:B------:R-:W-:Y:S01]  /*0d00*/  IMAD R14, R9, 0x2, R12 ;  /* 0x00000002090e7824 */ /* 0x000fe200078e020c */
[----:B0-----:R-:W-:Y:S01]  /*0d10*/  IADD3 R57, P3, P4, R3, UR5, R10 ;  /* 0x0000000503397c10 */ /* 0x001fe2000fc7e00a */
[----:B------:R-:W-:Y:S01]  /*0d20*/  UIMAD.WIDE UR4, UR4, 0x2, URZ ;  /* 0x00000002040478a5 */ /* 0x000fe2000f8e02ff */
[----:B------:R-:W-:-:S02]  /*0d30*/  LEA R88, P5, R16, R75, 0x1 ;  /* 0x0000004b10587211 */ /* 0x000fc400078a08ff */
[--C-:B------:R-:W-:Y:S02]  /*0d40*/  SHF.R.U32.HI R10, RZ, 0x4, R2.reuse ;  /* 0x00000004ff0a7819 */ /* 0x100fe40000011602 */
[----:B------:R-:W-:Y:S02]  /*0d50*/  LEA.HI.X.SX32 R87, R18, R13, 0x1, P6 ;  /* 0x0000000d12577211 */ /* 0x000fe400030f0eff */
[----:B------:R-:W-:Y:S01]  /*0d60*/  LEA R4, R9, R14, 0x1 ;  /* 0x0000000e09047211 */ /* 0x000fe200078e08ff */
[----:B------:R-:W-:Y:S01]  /*0d70*/  UMOV UR4, URZ ;  /* 0x000000ff00047c82 */ /* 0x000fe20008000000 */
[----:B------:R-:W-:Y:S02]  /*0d80*/  LEA R82, P6, R22, R75, 0x1 ;  /* 0x0000004b16527211 */ /* 0x000fe400078c08ff */
[----:B------:R-:W-:Y:S02]  /*0d90*/  LOP3.LUT R9, R19, 0x10, R2, 0x78, !PT ;  /* 0x0000001013097812 */ /* 0x000fe400078e7802 */
[----:B------:R-:W-:-:S02]  /*0da0*/  CS2R R18, SRZ ;  /* 0x0000000000127805 */ /* 0x000fc4000001ff00 */
[----:B------:R-:W-:Y:S02]  /*0db0*/  LEA.HI R3, R2, 0x38, RZ, 0x1c ;  /* 0x0000003802037811 */ /* 0x000fe400078fe0ff */
[----:B------:R-:W-:Y:S02]  /*0dc0*/  LEA.HI.X.SX32 R89, R16, R13, 0x1, P5 ;  /* 0x0000000d10597211 */ /* 0x000fe400028f0eff */
[----:B------:R-:W-:Y:S02]  /*0dd0*/  SGXT.U32 R2, R10, 0x3 ;  /* 0x000000030a02781a */ /* 0x000fe40000000000 */
[----:B------:R-:W-:Y:S02]  /*0de0*/  LEA R84, P5, R20, R75, 0x1 ;  /* 0x0000004b14547211 */ /* 0x000fe400078a08ff */
[----:B------:R-:W-:Y:S01]  /*0df0*/  LEA.HI.X.SX32 R83, R22, R13, 0x1, P6 ;  /* 0x0000000d16537211 */ /* 0x000fe200030f0eff */
[----:B---3--:R-:W-:Y:S01]  /*0e00*/  IMAD R10, R2, R23, RZ ;  /* 0x00000017020a7224 */ /* 0x008fe200078e02ff */
[----:B------:R-:W-:Y:S01]  /*0e10*/  LEA R78, P6, R12, R75, 0x1 ;  /* 0x0000004b0c4e7211 */ /* 0x000fe200078c08ff */
[----:B------:R-:W-:Y:S01]  /*0e20*/  IMAD.HI R2, R17, 0x2, RZ ;  /* 0x0000000211027827 */ /* 0x000fe200078e02ff */
[----:B------:R-:W-:-:S02]  /*0e30*/  LEA.HI.X.SX32 R85, R20, R13, 0x1, P5 ;  /* 0x0000000d14557211 */ /* 0x000fc400028f0eff */
[----:B------:R-:W-:Y:S02]  /*0e40*/  CS2R R16, SRZ ;  /* 0x0000000000107805 */ /* 0x000fe4000001ff00 */
[----:B------:R-:W-:Y:S02]  /*0e50*/  LEA R80, P5, R24, R75, 0x1 ;  /* 0x0000004b18507211 */ /* 0x000fe400078a08ff */
[----:B------:R-:W-:Y:S01]  /*0e60*/  LEA.HI.X.SX32 R79, R12, R13, 0x1, P6 ;  /* 0x0000000d0c4f7211 */ /* 0x000fe200030f0eff */
[----:B------:R-:W-:Y:S01]  /*0e70*/  IMAD R12, R23, 0x8, R10 ;  /* 0x00000008170c7824 */ /* 0x000fe200078e020a */
[----:B------:R-:W-:Y:S02]  /*0e80*/  LEA R74, P6, R4, R75, 0x1 ;  /* 0x0000004b044a7211 */ /* 0x000fe400078c08ff */
[----:B------:R-:W-:Y:S02]  /*0e90*/  LEA.HI.X.SX32 R81, R24, R13, 0x1, P5 ;  /* 0x0000000d18517211 */ /* 0x000fe400028f0eff */
[----:B------:R-:W-:-:S02]  /*0ea0*/  LEA R76, P5, R14, R75, 0x1 ;  /* 0x0000004b0e4c7211 */ /* 0x000fc400078a08ff */
[-C--:B------:R-:W-:Y:S01]  /*0eb0*/  LEA.HI.X.SX32 R75, R4, R13.reuse, 0x1, P6 ;  /* 0x0000000d044b7211 */ /* 0x080fe200030f0eff */
[----:B------:R-:W-:Y:S01]  /*0ec0*/  IMAD R4, R23, 0x8, R12 ;  /* 0x0000000817047824 */ /* 0x000fe200078e020c */
[----:B------:R-:W-:Y:S01]  /*0ed0*/  LEA.HI.X.SX32 R77, R14, R13, 0x1, P5 ;  /* 0x0000000d0e4d7211 */ /* 0x000fe200028f0eff */
[----:B------:R-:W-:Y:S01]  /*0ee0*/  IMAD.MOV.U32 R14, RZ, RZ, RZ ;  /* 0x000000ffff0e7224 */ /* 0x000fe200078e00ff */
[----:B------:R-:W-:Y:S01]  /*0ef0*/  IADD3.X R13, PT, PT, R2, UR5, R11, P3, P4 ;  /* 0x00000005020d7c10 */ /* 0x000fe20009fe840b */
[----:B------:R-:W-:Y:S01]  /*0f00*/  IMAD R11, R3, R23, RZ ;  /* 0x00000017030b7224 */ /* 0x000fe200078e02ff */
[C---:B------:R-:W-:Y:S02]  /*0f10*/  LEA R2, R23.reuse, R4, 0x3 ;  /* 0x0000000417027211 */ /* 0x040fe400078e18ff */
[-C--:B------:R-:W-:Y:S02]  /*0f20*/  LEA R70, P5, R10, R57.reuse, 0x1 ;  /* 0x000000390a467211 */ /* 0x080fe400078a08ff */
[----:B------:R-:W-:Y:S01]  /*0f30*/  LEA R68, P4, R12, R57, 0x1 ;  /* 0x000000390c447211 */ /* 0x000fe200078808ff */
[----:B------:R-:W-:Y:S01]  /*0f40*/  IMAD R3, R23, 0x8, R2 ;  /* 0x0000000817037824 */ /* 0x000fe200078e0202 */
[----:B------:R-:W-:-:S02]  /*0f50*/  LEA.HI.X.SX32 R71, R10, R13, 0x1, P5 ;  /* 0x0000000d0a477211 */ /* 0x000fc400028f0eff */
[-C--:B------:R-:W-:Y:S01]  /*0f60*/  LEA R64, P5, R4, R57.reuse, 0x1 ;  /* 0x0000003904407211 */ /* 0x080fe200078a08ff */
[C---:B------:R-:W-:Y:S01]  /*0f70*/  IMAD R10, R23.reuse, 0x8, R3 ;  /* 0x00000008170a7824 */ /* 0x040fe200078e0203 */
[----:B------:R-:W-:Y:S02]  /*0f80*/  LEA R62, P6, R2, R57, 0x1 ;  /* 0x00000039023e7211 */ /* 0x000fe400078c08ff */
[-C--:B------:R-:W-:Y:S02]  /*0f90*/  LEA.HI.X.SX32 R65, R4, R13.reuse, 0x1, P5 ;  /* 0x0000000d04417211 */ /* 0x080fe400028f0eff */
[----:B------:R-:W-:Y:S02]  /*0fa0*/  LEA R4, R23, R10, 0x3 ;  /* 0x0000000a17047211 */ /* 0x000fe400078e18ff */
[-C--:B------:R-:W-:Y:S02]  /*0fb0*/  LEA.HI.X.SX32 R69, R12, R13.reuse, 0x1, P4 ;  /* 0x0000000d0c457211 */ /* 0x080fe400020f0eff */
[----:B------:R-:W-:-:S02]  /*0fc0*/  LEA.HI.X.SX32 R63, R2, R13, 0x1, P6 ;  /* 0x0000000d023f7211 */ /* 0x000fc400030f0eff */
[-C--:B------:R-:W-:Y:S02]  /*0fd0*/  LEA R54, P3, R11, R57.reuse, 0x1 ;  /* 0x000000390b367211 */ /* 0x080fe400078608ff */
[-C--:B------:R-:W-:Y:S02]  /*0fe0*/  LEA R60, P4, R3, R57.reuse, 0x1 ;  /* 0x00000039033c7211 */ /* 0x080fe400078808ff */
[-C--:B------:R-:W-:Y:S02]  /*0ff0*/  LEA R58, P5, R10, R57.reuse, 0x1 ;  /* 0x000000390a3a7211 */ /* 0x080fe400078a08ff */
[----:B------:R-:W-:Y:S02]  /*1000*/  LEA R56, P6, R4, R57, 0x1 ;  /* 0x0000003904387211 */ /* 0x000fe400078c08ff */
[-C--:B------:R-:W-:Y:S02]  /*1010*/  LEA.HI.X.SX32 R55, R11, R13.reuse, 0x1, P3 ;  /* 0x0000000d0b377211 */ /* 0x080fe400018f0eff */
[----:B------:R-:W-:-:S02]  /*1020*/  LEA.HI.X.SX32 R61, R3, R13, 0x1, P4 ;  /* 0x0000000d033d7211 */ /* 0x000fc400020f0eff */
[-C--:B------:R-:W-:Y:S02]  /*1030*/  LEA.HI.X.SX32 R59, R10, R13.reuse, 0x1, P5 ;  /* 0x0000000d0a3b7211 */ /* 0x080fe400028f0eff */
[----:B------:R-:W-:Y:S02]  /*1040*/  LEA.HI.X.SX32 R57, R4, R13, 0x1, P6 ;  /* 0x0000000d04397211 */ /* 0x000fe400030f0eff */
[C---:B------:R-:W-:Y:S02]  /*1050*/  LOP3.LUT R10, R15.reuse, 0x40, RZ, 0x3c, !PT ;  /* 0x000000400f0a7812 */ /* 0x040fe400078e3cff */
[----:B------:R-:W-:Y:S02]  /*1060*/  LOP3.LUT R11, R15, 0x60, RZ, 0x3c, !PT ;  /* 0x000000600f0b7812 */ /* 0x000fe400078e3cff */
[----:B------:R-:W-:Y:S02]  /*1070*/  MOV R3, RZ ;  /* 0x000000ff00037202 */ /* 0x000fe40000000f00 */
[----:B------:R-:W-:-:S02]  /*1080*/  LOP3.LUT R4, R5, 0x40, RZ, 0x3c, !PT ;  /* 0x0000004005047812 */ /* 0x000fc400078e3cff */
[----:B-12---:R-:W-:-:S07]  /*1090*/  LOP3.LUT R13, R7, 0x20, RZ, 0x3c, !PT ;  /* 0x00000020070d7812 */ /* 0x006fce00078e3cff */
.L_x_1:
[----:B------:R-:W-:-:S04]  /*10a0*/  IMAD.WIDE R22, R14, 0x2, R80 ;  /* 0x000000020e167825 */ /* 0x000fc800078e0250 */
[C---:B------:R-:W-:Y:S01]  /*10b0*/  IMAD.WIDE R20, R14.reuse, 0x2, R78 ;  /* 0x000000020e147825 */ /* 0x040fe200078e024e */
[----:B------:R0:W2:Y:S03]  /*10c0*/  LDG.E.U16 R72, desc[UR10][R22.64] ;  /* 0x0000000a16487981 */ /* 0x0000a6000c1e1500 */
[C---:B------:R-:W-:Y:S01]  /*10d0*/  IMAD.WIDE R24, R14.reuse, 0x2, R86 ;  /* 0x000000020e187825 */ /* 0x040fe200078e0256 */
[----:B------:R1:W3:Y:S03]  /*10e0*/  LDG.E.U16 R73, desc[UR10][R20.64] ;  /* 0x0000000a14497981 */ /* 0x0002e6000c1e1500 */
[C---:B------:R-:W-:Y:S01]  /*10f0*/  IMAD.WIDE R40, R14.reuse, 0x2, R88 ;  /* 0x000000020e287825 */ /* 0x040fe200078e0258 */
[----:B------:R4:W5:Y:S03]  /*1100*/  LDG.E.U16 R53, desc[UR10][R24.64] ;  /* 0x0000000a18357981 */ /* 0x000966000c1e1500 */
[----:B0-----:R-:W-:-:S02]  /*1110*/  IMAD.WIDE R22, R14, 0x2, R76 ;  /* 0x000000020e167825 */ /* 0x001fc400078e024c */
[----:B------:R-:W3:Y:S02]  /*1120*/  LDG.E.U16 R40, desc[UR10][R40.64] ;  /* 0x0000000a28287981 */ /* 0x000ee4000c1e1500 */
[C---:B------:R-:W-:Y:S02]  /*1130*/  IMAD.WIDE R26, R14.reuse, 0x2, R84 ;  /* 0x000000020e1a7825 */ /* 0x040fe400078e0254 */
[----:B------:R-:W5:Y:S02]  /*1140*/  LDG.E.U16 R23, desc[UR10][R22.64] ;  /* 0x0000000a16177981 */ /* 0x000f64000c1e1500 */
[C---:B-1----:R-:W-:Y:S02]  /*1150*/  IMAD.WIDE R20, R14.reuse, 0x2, R74 ;  /* 0x000000020e147825 */ /* 0x042fe400078e024a */
[----:B------:R-:W5:Y:S02]  /*1160*/  LDG.E.U16 R67, desc[UR10][R26.64] ;  /* 0x0000000a1a437981 */ /* 0x000f64000c1e1500 */
[----:B----4-:R-:W-:-:S02]  /*1170*/  IMAD.WIDE R24, R14, 0x2, R82 ;  /* 0x000000020e187825 */ /* 0x010fc400078e0252 */
[----:B------:R-:W4:Y:S04]  /*1180*/  LDG.E.U16 R20, desc[UR10][R20.64] ;  /* 0x0000000a14147981 */ /* 0x000f28000c1e1500 */
[----:B------:R-:W4:Y:S01]  /*1190*/  LDG.E.U16 R66, desc[UR10][R24.64] ;  /* 0x0000000a18427981 */ /* 0x000f22000c1e1500 */
[----:B------:R-:W-:Y:S06]  /*11a0*/  BAR.SYNC.DEFER_BLOCKING 0x0 ;  /* 0x0000000000007b1d */ /* 0x000fec0000010000 */
[----:B--2---:R-:W-:Y:S04]  /*11b0*/  STS.U16 [R15+UR6+0x1400], R72 ;  /* 0x001400480f007988 */ /* 0x004fe80008000406 */
[----:B---3--:R-:W-:Y:S04]  /*11c0*/  STS.U16 [R15+UR6+0x1000], R40 ;  /* 0x001000280f007988 */ /* 0x008fe80008000406 */
[----:B-----5:R-:W-:Y:S04]  /*11d0*/  STS.U16 [R0+UR6+0x1100], R53 ;  /* 0x0011003500007988 */ /* 0x020fe80008000406 */
[----:B------:R-:W-:Y:S04]  /*11e0*/  STS.U16 [R0+UR6+0x1500], R73 ;  /* 0x0015004900007988 */ /* 0x000fe80008000406 */
[----:B------:R-:W-:Y:S04]  /*11f0*/  STS.U16 [R10+UR6+0x1200], R67 ;  /* 0x001200430a007988 */ /* 0x000fe80008000406 */
[----:B------:R-:W-:Y:S04]  /*1200*/  STS.U16 [R10+UR6+0x1600], R23 ;  /* 0x001600170a007988 */ /* 0x000fe80008000406 */
[----:B----4-:R-:W-:Y:S04]  /*1210*/  STS.U16 [R11+UR6+0x1300], R66 ;  /* 0x001300420b007988 */ /* 0x010fe80008000406 */
[----:B------:R-:W-:Y:S01]  /*1220*/  STS.U16 [R11+UR6+0x1700], R20 ;  /* 0x001700140b007988 */ /* 0x000fe20008000406 */
[----:B------:R-:W-:Y:S06]  /*1230*/  BAR.SYNC.DEFER_BLOCKING 0x0 ;  /* 0x0000000000007b1d */ /* 0x000fec0000010000 */
[----:B------:R-:W-:Y:S04]  /*1240*/  LDSM.16.MT88.4 R44, [R7+UR6] ;  /* 0x00000006072c783b */ /* 0x000fe80008004200 */
[----:B------:R-:W0:Y:S04]  /*1250*/  LDSM.16.M88.4 R20, [R5+UR6+0x1000] ;  /* 0x001000060514783b */ /* 0x000e280008000200 */
[----:B------:R-:W1:Y:S04]  /*1260*/  LDSM.16.MT88.4 R40, [R7+UR6+0x400] ;  /* 0x000400060728783b */ /* 0x000e680008004200 */
[----:B------:R-:W2:Y:S01]  /*1270*/  LDSM.16.MT88.4 R24, [R13+UR6] ;  /* 0x000000060d18783b */ /* 0x000ea20008004200 */
[----:B0-----:R-:W-:-:S15]  /*1280*/  HMMA.16816.F32.BF16 R44, R44, R20, RZ ;  /* 0x000000142c2c723c */ /* 0x001fde00000418ff */
[----:B------:R-:W-:-:S05]  /*1290*/  NOP ;  /* 0x0000000000007918 */ /* 0x000fca0000000000 */
[----:B-1----:R-:W-:Y:S01]  /*12a0*/  HMMA.16816.F32.BF16 R40, R40, R22, R44 ;  /* 0x000000162828723c */ /* 0x002fe2000004182c */
[----:B------:R-:W0:Y:S07]  /*12b0*/  LDSM.16.MT88.4 R44, [R13+UR6+0x400] ;  /* 0x000400060d2c783b */ /* 0x000e2e0008004200 */
[----:B--2---:R-:W-:-:S15]  /*12c0*/  HMMA.16816.F32.BF16 R24, R24, R20, RZ ;  /* 0x000000141818723c */ /* 0x004fde00000418ff */
[----:B------:R-:W-:-:S05]  /*12d0*/  NOP ;  /* 0x0000000000007918 */ /* 0x000fca0000000000 */
[----:B0-----:R-:W-:Y:S01]  /*12e0*/  HMMA.16816.F32.BF16 R24, R44, R22, R24 ;  /* 0x000000162c18723c */ /* 0x001fe20000041818 */
[----:B------:R-:W-:Y:S04]  /*12f0*/  LDSM.16.MT88.4 R44, [R7+UR6+0x800] ;  /* 0x00080006072c783b */ /* 0x000fe80008004200 */
[----:B------:R-:W0:Y:S03]  /*1300*/  LDSM.16.M88.4 R20, [R4+UR6+0x1000] ;  /* 0x001000060414783b */ /* 0x000e260008000200 */
[-C--:B0-----:R-:W-:Y:S01]  /*1310*/  HMMA.16816.F32.BF16 R40, R44, R20.reuse, R40 ;  /* 0x000000142c28723c */ /* 0x081fe20000041828 */
[----:B------:R-:W0:Y:S11]  /*1320*/  LDSM.16.MT88.4 R44, [R13+UR6+0x800] ;  /* 0x000800060d2c783b */ /* 0x000e360008004200 */
[----:B0-----:R-:W-:Y:S01]  /*1330*/  HMMA.16816.F32.BF16 R24, R44, R20, R24 ;  /* 0x000000142c18723c */ /* 0x001fe20000041818 */
[----:B------:R-:W0:Y:S07]  /*1340*/  LDSM.16.MT88.4 R44, [R7+UR6+0xc00] ;  /* 0x000c0006072c783b */ /* 0x000e2e0008004200 */
[----:B0-----:R-:W-:Y:S01]  /*1350*/  HMMA.16816.F32.BF16 R40, R44, R22, R40 ;  /* 0x000000162c28723c */ /* 0x001fe20000041828 */
[----:B------:R-:W0:-:S15]  /*1360*/  LDSM.16.MT88.4 R44, [R13+UR6+0xc00] ;  /* 0x000c00060d2c783b */ /* 0x000e1e0008004200 */
[----:B------:R-:W-:-:S03]  /*1370*/  NOP ;  /* 0x0000000000007918 */ /* 0x000fc60000000000 */
[----:B------:R-:W-:Y:S01]  /*1380*/  FMUL R20, R40, UR9 ;  /* 0x0000000928147c20 */ /* 0x000fe20008400000 */
[----:B0-----:R-:W-:Y:S01]  /*1390*/  HMMA.16816.F32.BF16 R24, R44, R22, R24 ;  /* 0x000000162c18723c */ /* 0x001fe20000041818 */
[----:B------:R-:W-:-:S05]  /*13a0*/  FMUL R23, R41, UR9 ;  /* 0x0000000929177c20 */ /* 0x000fca0008400000 */
[----:B------:R-:W-:-:S05]  /*13b0*/  FMNMX R44, R20, R23, !PT ;  /* 0x00000017142c7209 */ /* 0x000fca0007800000 */
[----:B------:R-:W0:Y:S01]  /*13c0*/  SHFL.BFLY PT, R45, R44, 0x2, 0x1f ;  /* 0x0c401f002c2d7f89 */ /* 0x000e2200000e0000 */
[----:B------:R-:W-:Y:S01]  /*13d0*/  FMUL R46, R42, UR9 ;  /* 0x000000092a2e7c20 */ /* 0x000fe20008400000 */
[----:B------:R-:W-:Y:S01]  /*13e0*/  FMUL R23, R43, UR9 ;  /* 0x000000092b177c20 */ /* 0x000fe20008400000 */
[----:B------:R-:W1:Y:S05]  /*13f0*/  S2R R21, SR_TID.X ;  /* 0x0000000000157919 */ /* 0x000e6a0000002100 */
[----:B------:R-:W-:Y:S01]  /*1400*/  FMUL R53, R24, UR9 ;  /* 0x0000000918357c20 */ /* 0x000fe20008400000 */
[----:B------:R-:W-:Y:S01]  /*1410*/  FMUL R20, R25, UR9 ;  /* 0x0000000919147c20 */ /* 0x000fe20008400000 */
[----:B------:R-:W-:-:S04]  /*1420*/  FMNMX R46, R46, R23, !PT ;  /* 0x000000172e2e7209 */ /* 0x000fc80007800000 */
[----:B------:R-:W-:Y:S01]  /*1430*/  FMNMX R53, R53, R20, !PT ;  /* 0x0000001435357209 */ /* 0x000fe20007800000 */
[----:B------:R-:W2:Y:S04]  /*1440*/  S2UR UR8, SR_CgaCtaId ;  /* 0x00000000000879c3 */ /* 0x000ea80000008800 */
[----:B------:R-:W-:Y:S01]  /*1450*/  SHFL.BFLY PT, R66, R53, 0x2, 0x1f ;  /* 0x0c401f0035427f89 */ /* 0x000fe200000e0000 */
[----:B0-----:R-:W-:-:S03]  /*1460*/  FMNMX R22, R44, R45, !PT ;  /* 0x0000002d2c167209 */ /* 0x001fc60007800000 */
[----:B------:R-:W0:Y:S01]  /*1470*/  SHFL.BFLY PT, R45, R46, 0x2, 0x1f ;  /* 0x0c401f002e2d7f89 */ /* 0x000e2200000e0000 */
[----:B------:R-:W-:Y:S01]  /*1480*/  UMOV UR5, 0x400 ;  /* 0x0000040000057882 */ /* 0x000fe20000000000 */
[----:B------:R-:W-:Y:S01]  /*1490*/  FMUL R67, R27, UR9 ;  /* 0x000000091b437c20 */ /* 0x000fe20008400000 */
[----:B-1----:R-:W-:Y:S01]  /*14a0*/  IMAD.SHL.U32 R47, R21, 0x2, RZ ;  /* 0x00000002152f7824 */ /* 0x002fe200078e00ff */
[----:B------:R-:W-:Y:S01]  /*14b0*/  SHF.R.U32.HI R20, RZ, 0x3, R21 ;  /* 0x00000003ff147819 */ /* 0x000fe20000011615 */
[----:B--2---:R-:W-:-:S03]  /*14c0*/  ULEA UR5, UR8, UR5, 0x18 ;  /* 0x0000000508057291 */ /* 0x004fc6000f8ec0ff */
[----:B------:R-:W-:Y:S01]  /*14d0*/  LOP3.LUT R47, R47, 0x38, RZ, 0xc0, !PT ;  /* 0x000000382f2f7812 */ /* 0x000fe200078ec0ff */
[----:B------:R-:W-:Y:S01]  /*14e0*/  BAR.SYNC.DEFER_BLOCKING 0x0 ;  /* 0x0000000000007b1d */ /* 0x000fe20000010000 */
[----:B0-----:R-:W-:Y:S02]  /*14f0*/  FMNMX R44, R46, R45, !PT ;  /* 0x0000002d2e2c7209 */ /* 0x001fe40007800000 */
[----:B------:R-:W-:Y:S01]  /*1500*/  FMNMX R45, R53, R66, !PT ;  /* 0x00000042352d7209 */ /* 0x000fe20007800000 */
[----:B------:R-:W-:Y:S01]  /*1510*/  FMUL R66, R26, UR9 ;  /* 0x000000091a427c20 */ /* 0x000fe20008400000 */
[----:B------:R-:W-:-:S04]  /*1520*/  LOP3.LUT R23, R20, 0x4, RZ, 0xc0, !PT ;  /* 0x0000000414177812 */ /* 0x000fc800078ec0ff */
[----:B------:R-:W-:Y:S02]  /*1530*/  FMNMX R66, R66, R67, !PT ;  /* 0x0000004342427209 */ /* 0x000fe40007800000 */
[----:B------:R-:W-:-:S03]  /*1540*/  IADD3 R20, PT, PT, R47, UR5, RZ ;  /* 0x000000052f147c10 */ /* 0x000fc6000fffe0ff */
[----:B------:R-:W0:Y:S02]  /*1550*/  SHFL.BFLY PT, R67, R66, 0x2, 0x1f ;  /* 0x0c401f0042437f89 */ /* 0x000e2400000e0000 */
[----:B------:R-:W-:Y:S02]  /*1560*/  IMAD.IADD R20, R20, 0x1, R23 ;  /* 0x0000000114147824 */ /* 0x000fe400078e0217 */
[----:B------:R-:W1:Y:S04]  /*1570*/  SHFL.BFLY PT, R23, R22, 0x1, 0x1f ;  /* 0x0c201f0016177f89 */ /* 0x000e6800000e0000 */
[----:B------:R-:W2:Y:S01]  /*1580*/  SHFL.BFLY PT, R53, R44, 0x1, 0x1f ;  /* 0x0c201f002c357f89 */ /* 0x000ea200000e0000 */
[----:B0-----:R-:W-:Y:S02]  /*1590*/  FMNMX R46, R66, R67, !PT ;  /* 0x00000043422e7209 */ /* 0x001fe40007800000 */
[----:B-1----:R-:W-:-:S03]  /*15a0*/  FMNMX R23, R22, R23, !PT ;  /* 0x0000001716177209 */ /* 0x002fc60007800000 */
[----:B------:R-:W0:Y:S04]  /*15b0*/  SHFL.BFLY PT, R73, R46, 0x1, 0x1f ;  /* 0x0c201f002e497f89 */ /* 0x000e2800000e0000 */
[----:B------:R-:W1:Y:S01]  /*15c0*/  SHFL.BFLY PT, R22, R45, 0x1, 0x1f ;  /* 0x0c201f002d167f89 */ /* 0x000e6200000e0000 */
[----:B--2---:R-:W-:-:S03]  /*15d0*/  FMNMX R53, R44, R53, !PT ;  /* 0x000000352c357209 */ /* 0x004fc60007800000 */
[----:B------:R-:W-:Y:S04]  /*15e0*/  @P0 STS [R20+0x1000], R23 ;  /* 0x0010001714000388 */ /* 0x000fe80000000800 */
[----:B------:R-:W-:Y:S01]  /*15f0*/  @P0 STS [R20+0x1040], R53 ;  /* 0x0010403514000388 */ /* 0x000fe20000000800 */
[----:B0-----:R-:W-:Y:S02]  /*1600*/  FMNMX R73, R46, R73, !PT ;  /* 0x000000492e497209 */ /* 0x001fe40007800000 */
[----:B-1----:R-:W-:-:S03]  /*1610*/  FMNMX R67, R45, R22, !PT ;  /* 0x000000162d437209 */ /* 0x002fc60007800000 */
[----:B------:R-:W-:Y:S04]  /*1620*/  @P0 STS [R20+0x10c0], R73 ;  /* 0x0010c04914000388 */ /* 0x000fe80000000800 */
[----:B------:R-:W-:Y:S01]  /*1630*/  @P0 STS [R20+0x1080], R67 ;  /* 0x0010804314000388 */ /* 0x000fe20000000800 */
[----:B------:R-:W-:Y:S01]  /*1640*/  BAR.SYNC.DEFER_BLOCKING 0x0 ;  /* 0x0000000000007b1d */ /* 0x000fe20000010000 */
[----:B------:R-:W-:-:S04]  /*1650*/  LOP3.LUT R21, R21, 0x7f, RZ, 0xc0, !PT ;  /* 0x0000007f15157812 */ /* 0x000fc800078ec0ff */
[----:B------:R-:W-:-:S05]  /*1660*/  LEA R21, R21, UR5, 0x2 ;  /* 0x0000000515157c11 */ /* 0x000fca000f8e10ff */
[----:B------:R-:W0:Y:S04]  /*1670*/  @!P2 LDS R12, [R21+0x1000] ;  /* 0x00100000150ca984 */ /* 0x000e280000000800 */
[----:B0-----:R-:W0:Y:S02]  /*1680*/  SHFL.BFLY PT, R45, R12, 0x1, 0x1f ;  /* 0x0c201f000c2d7f89 */ /* 0x001e2400000e0000 */
[----:B0-----:R-:W-:-:S05]  /*1690*/  FMNMX R22, R12, R45, !PT ;  /* 0x0000002d0c167209 */ /* 0x001fca0007800000 */
[----:B------:R-:W-:Y:S01]  /*16a0*/  @P1 STS [R21+0x1000], R22 ;  /* 0x0010001615001388 */ /* 0x000fe20000000800 */
[----:B------:R-:W-:Y:S06]  /*16b0*/  BAR.SYNC.DEFER_BLOCKING 0x0 ;  /* 0x0000000000007b1d */ /* 0x000fec0000010000 */
[----:B------:R-:W0:Y:S04]  /*16c0*/  LDS R53, [R47+UR5+0x1000] ;  /* 0x001000052f357984 */ /* 0x000e280008000800 */
[----:B------:R-:W1:Y:S04]  /*16d0*/  LDS R66, [R47+UR5+0x1040] ;  /* 0x001040052f427984 */ /* 0x000e680008000800 */
[----:B------:R-:W-:Y:S04]  /*16e0*/  LDS R67, [R47+UR5+0x1080] ;  /* 0x001080052f437984 */ /* 0x000fe80008000800 */
[----:B------:R-:W-:Y:S01]  /*16f0*/  LDS R72, [R47+UR5+0x10c0] ;  /* 0x0010c0052f487984 */ /* 0x000fe20008000800 */
[----:B0-----:R-:W-:-:S05]  /*1700*/  FMNMX R53, R53, R52, !PT ;  /* 0x0000003435357209 */ /* 0x001fca0007800000 */
[--C-:B------:R-:W-:Y:S01]  /*1710*/  FFMA R40, R40, UR9, -R53.reuse ;  /* 0x0000000928287c23 */ /* 0x100fe20008000835 */
[----:B------:R-:W-:-:S03]  /*1720*/  FFMA R23, R41, UR9, -R53 ;  /* 0x0000000929177c23 */ /* 0x000fc60008000835 */
[----:B------:R-:W-:Y:S01]  /*1730*/  FMUL R44, R40, 1.4426950216293334961 ;  /* 0x3fb8aa3b282c7820 */ /* 0x000fe20000400000 */
[----:B------:R-:W-:-:S03]  /*1740*/  FMUL R40, R23, 1.4426950216293334961 ;  /* 0x3fb8aa3b17287820 */ /* 0x000fc60000400000 */
[----:B------:R-:W-:Y:S08]  /*1750*/  MUFU.EX2 R41, R44 ;  /* 0x0000002c00297308 */ /* 0x000ff00000000800 */
[----:B------:R-:W0:Y:S02]  /*1760*/  MUFU.EX2 R40, R40 ;  /* 0x0000002800287308 */ /* 0x000e240000000800 */
[----:B0-----:R-:W-:-:S05]  /*1770*/  FADD R46, R41, R40 ;  /* 0x00000028292e7221 */ /* 0x001fca0000000000 */
[----:B------:R-:W0:Y:S01]  /*1780*/  SHFL.BFLY PT, R23, R46, 0x2, 0x1f ;  /* 0x0c401f002e177f89 */ /* 0x000e2200000e0000 */
[----:B-1----:R-:W-:-:S05]  /*1790*/  FMNMX R66, R66, R51, !PT ;  /* 0x0000003342427209 */ /* 0x002fca0007800000 */
[----:B------:R-:W-:-:S04]  /*17a0*/  FFMA R42, R42, UR9, -R66 ;  /* 0x000000092a2a7c23 */ /* 0x000fc80008000842 */
[----:B------:R-:W-:Y:S01]  /*17b0*/  FMUL R45, R42, 1.4426950216293334961 ;  /* 0x3fb8aa3b2a2d7820 */ /* 0x000fe20000400000 */
[----:B0-----:R-:W-:Y:S01]  /*17c0*/  FADD R22, R46, R23 ;  /* 0x000000172e167221 */ /* 0x001fe20000000000 */
[----:B------:R-:W-:-:S04]  /*17d0*/  FFMA R23, R43, UR9, -R66 ;  /* 0x000000092b177c23 */ /* 0x000fc80008000842 */
[----:B------:R-:W-:Y:S01]  /*17e0*/  FMUL R23, R23, 1.4426950216293334961 ;  /* 0x3fb8aa3b17177820 */ /* 0x000fe20000400000 */
[----:B------:R-:W0:Y:S01]  /*17f0*/  SHFL.BFLY PT, R73, R22, 0x1, 0x1f ;  /* 0x0c201f0016497f89 */ /* 0x000e2200000e0000 */
[----:B------:R-:W-:Y:S08]  /*1800*/  MUFU.EX2 R43, R45 ;  /* 0x0000002d002b7308 */ /* 0x000ff00000000800 */
[----:B------:R-:W1:Y:S01]  /*1810*/  MUFU.EX2 R42, R23 ;  /* 0x00000017002a7308 */ /* 0x000e620000000800 */
[----:B------:R-:W-:-:S05]  /*1820*/  FMNMX R67, R67, R50, !PT ;  /* 0x0000003243437209 */ /* 0x000fca0007800000 */
[----:B------:R-:W-:-:S04]  /*1830*/  FFMA R24, R24, UR9, -R67 ;  /* 0x0000000918187c23 */ /* 0x000fc80008000843 */
[----:B------:R-:W-:Y:S01]  /*1840*/  FMUL R44, R24, 1.4426950216293334961 ;  /* 0x3fb8aa3b182c7820 */ /* 0x000fe20000400000 */
[----:B------:R-:W-:Y:S01]  /*1850*/  FFMA R24, R25, UR9, -R67 ;  /* 0x0000000919187c23 */ /* 0x000fe20008000843 */
[----:B-1----:R-:W-:Y:S01]  /*1860*/  FADD R46, R43, R42 ;  /* 0x0000002a2b2e7221 */ /* 0x002fe20000000000 */
[----:B0-----:R-:W-:Y:S01]  /*1870*/  FADD R45, R22, R73 ;  /* 0x00000049162d7221 */ /* 0x001fe20000000000 */
[----:B------:R-:W-:Y:S01]  /*1880*/  BAR.SYNC.DEFER_BLOCKING 0x0 ;  /* 0x0000000000007b1d */ /* 0x000fe20000010000 */
[----:B------:R-:W-:-:S05]  /*1890*/  FMUL R24, R24, 1.4426950216293334961 ;  /* 0x3fb8aa3b18187820 */ /* 0x000fca0000400000 */
[----:B------:R-:W0:Y:S01]  /*18a0*/  SHFL.BFLY PT, R73, R46, 0x2, 0x1f ;  /* 0x0c401f002e497f89 */ /* 0x000e2200000e0000 */
[----:B------:R-:W-:Y:S08]  /*18b0*/  MUFU.EX2 R25, R44 ;  /* 0x0000002c00197308 */ /* 0x000ff00000000800 */
[----:B------:R-:W1:Y:S01]  /*18c0*/  MUFU.EX2 R24, R24 ;  /* 0x0000001800187308 */ /* 0x000e620000000800 */
[----:B------:R1:W-:Y:S01]  /*18d0*/  @P0 STS [R20+0x1000], R45 ;  /* 0x0010002d14000388 */ /* 0x0003e20000000800 */
[----:B0-----:R-:W-:Y:S01]  /*18e0*/  FADD R22, R46, R73 ;  /* 0x000000492e167221 */ /* 0x001fe20000000000 */
[----:B-1----:R-:W-:-:S04]  /*18f0*/  FADD R45, R25, R24 ;  /* 0x00000018192d7221 */ /* 0x002fc80000000000 */
[----:B------:R-:W0:Y:S04]  /*1900*/  SHFL.BFLY PT, R23, R22, 0x1, 0x1f ;  /* 0x0c201f0016177f89 */ /* 0x000e2800000e0000 */
[----:B------:R-:W1:Y:S01]  /*1910*/  SHFL.BFLY PT, R46, R45, 0x2, 0x1f ;  /* 0x0c401f002d2e7f89 */ /* 0x000e6200000e0000 */
[----:B------:R-:W-:-:S05]  /*1920*/  FMNMX R72, R72, R49, !PT ;  /* 0x0000003148487209 */ /* 0x000fca0007800000 */
[----:B------:R-:W-:-:S04]  /*1930*/  FFMA R26, R26, UR9, -R72 ;  /* 0x000000091a1a7c23 */ /* 0x000fc80008000848 */
[----:B------:R-:W-:Y:S01]  /*1940*/  FMUL R44, R26, 1.4426950216293334961 ;  /* 0x3fb8aa3b1a2c7820 */ /* 0x000fe20000400000 */
[----:B------:R-:W-:-:S04]  /*1950*/  FFMA R26, R27, UR9, -R72 ;  /* 0x000000091b1a7c23 */ /* 0x000fc80008000848 */
[----:B------:R-:W-:Y:S01]  /*1960*/  FMUL R26, R26, 1.4426950216293334961 ;  /* 0x3fb8aa3b1a1a7820 */ /* 0x000fe20000400000 */
[----:B0-----:R-:W-:Y:S01]  /*1970*/  FADD R73, R22, R23 ;  /* 0x0000001716497221 */ /* 0x001fe20000000000 */
[----:B-1----:R-:W-:Y:S01]  /*1980*/  FADD R23, R45, R46 ;  /* 0x0000002e2d177221 */ /* 0x002fe20000000000 */
[----:B------:R-:W-:Y:S04]  /*1990*/  MUFU.EX2 R27, R44 ;  /* 0x0000002c001b7308 */ /* 0x000fe80000000800 */
[----:B------:R-:W0:Y:S04]  /*19a0*/  SHFL.BFLY PT, R22, R23, 0x1, 0x1f ;  /* 0x0c201f0017167f89 */ /* 0x000e2800000e0000 */
[----:B------:R-:W1:Y:S02]  /*19b0*/  MUFU.EX2 R26, R26 ;  /* 0x0000001a001a7308 */ /* 0x000e640000000800 */
[----:B-1----:R-:W-:Y:S01]  /*19c0*/  FADD R45, R27, R26 ;  /* 0x0000001a1b2d7221 */ /* 0x002fe20000000000 */
[----:B0-----:R-:W-:-:S04]  /*19d0*/  FADD R44, R23, R22 ;  /* 0x00000016172c7221 */ /* 0x001fc80000000000 */
[----:B------:R-:W0:Y:S02]  /*19e0*/  SHFL.BFLY PT, R22, R45, 0x2, 0x1f ;  /* 0x0c401f002d167f89 */ /* 0x000e2400000e0000 */
[----:B0-----:R-:W-:-:S05]  /*19f0*/  FADD R46, R45, R22 ;  /* 0x000000162d2e7221 */ /* 0x001fca0000000000 */
[----:B------:R-:W0:Y:S04]  /*1a00*/  SHFL.BFLY PT, R23, R46, 0x1, 0x1f ;  /* 0x0c201f002e177f89 */ /* 0x000e2800000e0000 */
[----:B------:R-:W-:Y:S04]  /*1a10*/  @P0 STS [R20+0x1040], R73 ;  /* 0x0010404914000388 */ /* 0x000fe80000000800 */
[----:B------:R-:W-:Y:S01]  /*1a20*/  @P0 STS [R20+0x1080], R44 ;  /* 0x0010802c14000388 */ /* 0x000fe20000000800 */
[----:B0-----:R-:W-:-:S05]  /*1a30*/  FADD R23, R46, R23 ;  /* 0x000000172e177221 */ /* 0x001fca0000000000 */
[----:B------:R-:W-:Y:S01]  /*1a40*/  @P0 STS [R20+0x10c0], R23 ;  /* 0x0010c01714000388 */ /* 0x000fe20000000800 */
[----:B------:R-:W-:Y:S06]  /*1a50*/  BAR.SYNC.DEFER_BLOCKING 0x0 ;  /* 0x0000000000007b1d */ /* 0x000fec0000010000 */
[----:B------:R-:W0:Y:S04]  /*1a60*/  @!P2 LDS R2, [R21+0x1000] ;  /* 0x001000001502a984 */ /* 0x000e280000000800 */
[----:B0-----:R-:W0:Y:S02]  /*1a70*/  SHFL.BFLY PT, R23, R2, 0x1, 0x1f ;  /* 0x0c201f0002177f89 */ /* 0x001e2400000e0000 */
[----:B0-----:R-:W-:-:S05]  /*1a80*/  FADD R73, R2, R23 ;  /* 0x0000001702497221 */ /* 0x001fca0000000000 */
[----:B------:R0:W-:Y:S01]  /*1a90*/  @P1 STS [R21+0x1000], R73 ;  /* 0x0010004915001388 */ /* 0x0001e20000000800 */
[----:B------:R-:W-:Y:S01]  /*1aa0*/  BAR.SYNC.DEFER_BLOCKING 0x0 ;  /* 0x0000000000007b1d */ /* 0x000fe20000010000 */
[----:B------:R-:W-:Y:S01]  /*1ab0*/  FADD R20, -R66, R51 ;  /* 0x0000003342147221 */ /* 0x000fe20000000100 */
[----:B------:R-:W-:-:S03]  /*1ac0*/  FADD R22, -R53, R52 ;  /* 0x0000003435167221 */ /* 0x000fc60000000100 */
[----:B------:R-:W-:Y:S01]  /*1ad0*/  FMUL R23, R20, 1.4426950216293334961 ;  /* 0x3fb8aa3b14177820 */ /* 0x000fe20000400000 */
[----:B------:R-:W-:Y:S01]  /*1ae0*/  FADD R20, -R67, R50 ;  /* 0x0000003243147221 */ /* 0x000fe20000000100 */
[----:B0-----:R-:W-:Y:S01]  /*1af0*/  FADD R21, -R72, R49 ;  /* 0x0000003148157221 */ /* 0x001fe20000000100 */
[----:B------:R-:W-:Y:S04]  /*1b00*/  LDS R44, [R47+UR5+0x1000] ;  /* 0x001000052f2c7984 */ /* 0x000fe80008000800 */
[----:B------:R-:W0:Y:S04]  /*1b10*/  LDS R45, [R47+UR5+0x1040] ;  /* 0x001040052f2d7984 */ /* 0x000e280008000800 */
[----:B------:R-:W-:Y:S04]  /*1b20*/  LDS R46, [R47+UR5+0x1080] ;  /* 0x001080052f2e7984 */ /* 0x000fe80008000800 */
[----:B------:R-:W1:Y:S01]  /*1b30*/  LDS R47, [R47+UR5+0x10c0] ;  /* 0x0010c0052f2f7984 */ /* 0x000e620008000800 */
[----:B------:R-:W-:Y:S01]  /*1b40*/  FMUL R22, R22, 1.4426950216293334961 ;  /* 0x3fb8aa3b16167820 */ /* 0x000fe20000400000 */
[----:B------:R-:W-:Y:S01]  /*1b50*/  FMUL R20, R20, 1.4426950216293334961 ;  /* 0x3fb8aa3b14147820 */ /* 0x000fe20000400000 */
[----:B------:R-:W-:Y:S01]  /*1b60*/  FMUL R21, R21, 1.4426950216293334961 ;  /* 0x3fb8aa3b15157820 */ /* 0x000fe20000400000 */
[----:B------:R-:W-:Y:S08]  /*1b70*/  MUFU.EX2 R23, R23 ;  /* 0x0000001700177308 */ /* 0x000ff00000000800 */
[----:B------:R-:W2:Y:S08]  /*1b80*/  MUFU.EX2 R22, R22 ;  /* 0x0000001600167308 */ /* 0x000eb00000000800 */
[----:B------:R-:W3:Y:S08]  /*1b90*/  MUFU.EX2 R20, R20 ;  /* 0x0000001400147308 */ /* 0x000ef00000000800 */
[----:B------:R-:W1:Y:S01]  /*1ba0*/  MUFU.EX2 R21, R21 ;  /* 0x0000001500157308 */ /* 0x000e620000000800 */
[C---:B--2---:R-:W-:Y:S01]  /*1bb0*/  FMUL R36, R22.reuse, R36 ;  /* 0x0000002416247220 */ /* 0x044fe20000400000 */
[C---:B------:R-:W-:Y:S01]  /*1bc0*/  FMUL R37, R22.reuse, R37 ;  /* 0x0000002516257220 */ /* 0x040fe20000400000 */
[----:B------:R-:W-:Y:S01]  /*1bd0*/  FMUL R32, R22, R32 ;  /* 0x0000002016207220 */ /* 0x000fe20000400000 */
[----:B0-----:R-:W-:-:S02]  /*1be0*/  FFMA2 R44, R92.F32x2.HI_LO, R22.F32x2.HI_LO, R44.F32x2.HI_LO ;  /* 0x000000165c2c7249 */ /* 0x001fc4000000002c */
[----:B------:R-:W-:Y:S01]  /*1bf0*/  FMUL R33, R22, R33 ;  /* 0x0000002116217220 */ /* 0x000fe20000400000 */
[C---:B------:R-:W-:Y:S01]  /*1c00*/  FMUL R38, R23.reuse, R38 ;  /* 0x0000002617267220 */ /* 0x040fe20000400000 */
[C---:B------:R-:W-:Y:S01]  /*1c10*/  FMUL R39, R23.reuse, R39 ;  /* 0x0000002717277220 */ /* 0x040fe20000400000 */
[C---:B------:R-:W-:Y:S01]  /*1c20*/  FMUL R34, R23.reuse, R34 ;  /* 0x0000002217227220 */ /* 0x040fe20000400000 */
[----:B------:R-:W-:Y:S01]  /*1c30*/  FMUL R35, R23, R35 ;  /* 0x0000002317237220 */ /* 0x000fe20000400000 */
[C---:B---3--:R-:W-:Y:S01]  /*1c40*/  FMUL R28, R20.reuse, R28 ;  /* 0x0000001c141c7220 */ /* 0x048fe20000400000 */
[C---:B------:R-:W-:Y:S01]  /*1c50*/  FMUL R29, R20.reuse, R29 ;  /* 0x0000001d141d7220 */ /* 0x040fe20000400000 */
[C---:B------:R-:W-:Y:S01]  /*1c60*/  FMUL R16, R20.reuse, R16 ;  /* 0x0000001014107220 */ /* 0x040fe20000400000 */
[----:B------:R-:W-:Y:S01]  /*1c70*/  FMUL R17, R20, R17 ;  /* 0x0000001114117220 */ /* 0x000fe20000400000 */
[----:B------:R-:W-:-:S04]  /*1c80*/  IMAD.WIDE R22, R3, 0x2, R68 ;  /* 0x0000000203167825 */ /* 0x000fc800078e0244 */
[----:B-1----:R-:W-:Y:S02]  /*1c90*/  FFMA2 R46, R90.F32x2.HI_LO, R20.F32x2.HI_LO, R46.F32x2.HI_LO ;  /* 0x000000145a2e7249 */ /* 0x002fe4000000002e */
[C---:B------:R-:W-:Y:S01]  /*1ca0*/  FMUL R30, R21.reuse, R30 ;  /* 0x0000001e151e7220 */ /* 0x040fe20000400000 */
[C---:B------:R-:W-:Y:S01]  /*1cb0*/  FMUL R31, R21.reuse, R31 ;  /* 0x0000001f151f7220 */ /* 0x040fe20000400000 */
[C---:B------:R-:W-:Y:S01]  /*1cc0*/  FMUL R18, R21.reuse, R18 ;  /* 0x0000001215127220 */ /* 0x040fe20000400000 */
[----:B------:R-:W-:Y:S01]  /*1cd0*/  FMUL R19, R21, R19 ;  /* 0x0000001315137220 */ /* 0x000fe20000400000 */
[C---:B------:R-:W-:Y:S01]  /*1ce0*/  IMAD.WIDE R20, R3.reuse, 0x2, R60 ;  /* 0x0000000203147825 */ /* 0x040fe200078e023c */
[----:B------:R0:W2:Y:S04]  /*1cf0*/  LDG.E.U16 R52, desc[UR10][R22.64] ;  /* 0x0000000a16347981 */ /* 0x0000a8000c1e1500 */
[----:B------:R1:W3:Y:S01]  /*1d00*/  LDG.E.U16 R49, desc[UR10][R20.64] ;  /* 0x0000000a14317981 */ /* 0x0002e2000c1e1500 */
[----:B------:R-:W-:-:S04]  /*1d10*/  IMAD.WIDE R50, R3, 0x2, R70 ;  /* 0x0000000203327825 */ /* 0x000fc800078e0246 */
[C---:B0-----:R-:W-:Y:S02]  /*1d20*/  IMAD.WIDE R22, R3.reuse, 0x2, R64 ;  /* 0x0000000203167825 */ /* 0x041fe400078e0240 */
[----:B------:R-:W4:Y:S02]  /*1d30*/  LDG.E.U16 R51, desc[UR10][R50.64] ;  /* 0x0000000a32337981 */ /* 0x000f24000c1e1500 */
[C---:B-1----:R-:W-:Y:S02]  /*1d40*/  IMAD.WIDE R20, R3.reuse, 0x2, R56 ;  /* 0x0000000203147825 */ /* 0x042fe400078e0238 */
[----:B------:R0:W5:Y:S02]  /*1d50*/  LDG.E.U16 R73, desc[UR10][R22.64] ;  /* 0x0000000a16497981 */ /* 0x000164000c1e1500 */
[C---:B------:R-:W-:Y:S02]  /*1d60*/  IMAD.WIDE R90, R3.reuse, 0x2, R62 ;  /* 0x00000002035a7825 */ /* 0x040fe400078e023e */
[----:B------:R1:W5:Y:S04]  /*1d70*/  LDG.E.U16 R92, desc[UR10][R20.64] ;  /* 0x0000000a145c7981 */ /* 0x000368000c1e1500 */
[----:B------:R-:W5:Y:S01]  /*1d80*/  LDG.E.U16 R90, desc[UR10][R90.64] ;  /* 0x0000000a5a5a7981 */ /* 0x000f62000c1e1500 */
[----:B0-----:R-:W-:-:S04]  /*1d90*/  IMAD.WIDE R22, R3, 0x2, R58 ;  /* 0x0000000203167825 */ /* 0x001fc800078e023a */
[----:B-1----:R-:W-:Y:S01]  /*1da0*/  IMAD.WIDE R20, R3, 0x2, R54 ;  /* 0x0000000203147825 */ /* 0x002fe200078e0236 */
[----:B------:R0:W5:Y:S04]  /*1db0*/  LDG.E.U16 R50, desc[UR10][R22.64] ;  /* 0x0000000a16327981 */ /* 0x000168000c1e1500 */
[----:B------:R1:W5:Y:S01]  /*1dc0*/  LDG.E.U16 R93, desc[UR10][R20.64] ;  /* 0x0000000a145d7981 */ /* 0x000362000c1e1500 */
[----:B------:R-:W-:Y:S01]  /*1dd0*/  BAR.SYNC.DEFER_BLOCKING 0x0 ;  /* 0x0000000000007b1d */ /* 0x000fe20000010000 */
[----:B0-----:R-:W-:Y:S02]  /*1de0*/  F2FP.BF16.F32.PACK_AB R22, R24, R25 ;  /* 0x000000191816723e */ /* 0x001fe400000010ff */
[----:B------:R-:W-:Y:S02]  /*1df0*/  F2FP.BF16.F32.PACK_AB R23, R26, R27 ;  /* 0x0000001b1a17723e */ /* 0x000fe400000010ff */
[----:B-1----:R-:W-:-:S02]  /*1e00*/  F2FP.BF16.F32.PACK_AB R20, R40, R41 ;  /* 0x000000292814723e */ /* 0x002fc400000010ff */
[----:B------:R-:W-:Y:S01]  /*1e10*/  F2FP.BF16.F32.PACK_AB R21, R42, R43 ;  /* 0x0000002b2a15723e */ /* 0x000fe200000010ff */
[----:B------:R-:W-:-:S04]  /*1e20*/  UIADD3 UR4, UPT, UPT, UR4, 0x10, URZ ;  /* 0x0000001004047890 */ /* 0x000fc8000fffe0ff */
[----:B------:R-:W-:Y:S01]  /*1e30*/  UISETP.GE.AND UP0, UPT, UR4, UR12, UPT ;  /* 0x0000000c0400728c */ /* 0x000fe2000bf06270 */
[----:B------:R-:W-:Y:S01]  /*1e40*/  IMAD.MOV.U32 R91, RZ, RZ, R47 ;  /* 0x000000ffff5b7224 */ /* 0x000fe200078e002f */
[----:B--2---:R-:W-:Y:S04]  /*1e50*/  STS.U16 [R15+UR6+0x1100], R52 ;  /* 0x001100340f007988 */ /* 0x004fe80008000406 */
[----:B---3--:R0:W-:Y:S04]  /*1e60*/  STS.U16 [R15+UR6+0x1400], R49 ;  /* 0x001400310f007988 */ /* 0x0081e80008000406 */
[----:B----4-:R-:W-:Y:S01]  /*1e70*/  STS.U16 [R15+UR6+0x1000], R51 ;  /* 0x001000330f007988 */ /* 0x010fe20008000406 */
[----:B0-----:R-:W0:Y:S03]  /*1e80*/  LDC R49, c[0x0][0x3c4] ;  /* 0x0000f100ff317b82 */ /* 0x001e260000000800 */
[----:B-----5:R-:W-:Y:S04]  /*1e90*/  STS.U16 [R15+UR6+0x1200], R73 ;  /* 0x001200490f007988 */ /* 0x020fe80008000406 */
[----:B------:R-:W-:Y:S04]  /*1ea0*/  STS.U16 [R15+UR6+0x1600], R92 ;  /* 0x0016005c0f007988 */ /* 0x000fe80008000406 */
[----:B------:R-:W-:Y:S04]  /*1eb0*/  STS.U16 [R15+UR6+0x1300], R90 ;  /* 0x0013005a0f007988 */ /* 0x000fe80008000406 */
[----:B------:R1:W-:Y:S04]  /*1ec0*/  STS.U16 [R15+UR6+0x1500], R50 ;  /* 0x001500320f007988 */ /* 0x0003e80008000406 */
[----:B------:R2:W-:Y:S04]  /*1ed0*/  STS.U16 [R15+UR6+0x1700], R93 ;  /* 0x0017005d0f007988 */ /* 0x0005e80008000406 */
[----:B------:R-:W-:Y:S01]  /*1ee0*/  STSM.16.M88.4 [R6+0x1800], R20 ;  /* 0x0018001406007844 */ /* 0x000fe20000000200 */
[----:B-1----:R-:W1:Y:S08]  /*1ef0*/  LDC R50, c[0x0][0x3d4] ;  /* 0x0000f500ff327b82 */ /* 0x002e700000000800 */
[----:B------:R-:W-:Y:S06]  /*1f00*/  BAR.SYNC.DEFER_BLOCKING 0x0 ;  /* 0x0000000000007b1d */ /* 0x000fec0000010000 */
[----:B------:R-:W-:Y:S04]  /*1f10*/  LDSM.16.M88.4 R40, [R9+UR6+0x1800] ;  /* 0x001800060928783b */ /* 0x000fe80008000200 */
[----:B------:R-:W3:Y:S04]  /*1f20*/  LDSM.16.M88.4 R20, [R8+0x1000] ;  /* 0x001000000814783b */ /* 0x000ee80000000200 */
[----:B------:R-:W4:Y:S01]  /*1f30*/  LDSM.16.M88.4 R24, [R9+UR6+0x1a00] ;  /* 0x001a00060918783b */ /* 0x000f220008000200 */
[----:B-1----:R-:W-:Y:S01]  /*1f40*/  IMAD R3, R50, 0x10, R3 ;  /* 0x0000001032037824 */ /* 0x002fe200078e0203 */
[----:B0-----:R-:W-:Y:S01]  /*1f50*/  LEA R14, R49, R14, 0x4 ;  /* 0x0000000e310e7211 */ /* 0x001fe200078e20ff */
[----:B------:R-:W-:Y:S01]  /*1f60*/  IMAD.MOV.U32 R52, RZ, RZ, R53 ;  /* 0x000000ffff347224 */ /* 0x000fe200078e0035 */
[----:B------:R-:W-:Y:S01]  /*1f70*/  MOV R50, R67 ;  /* 0x0000004300327202 */ /* 0x000fe20000000f00 */
[----:B------:R-:W-:Y:S01]  /*1f80*/  IMAD.MOV.U32 R51, RZ, RZ, R66 ;  /* 0x000000ffff337224 */ /* 0x000fe200078e0042 */
[----:B--2---:R-:W-:Y:S01]  /*1f90*/  MOV R93, R45 ;  /* 0x0000002d005d7202 */ /* 0x004fe20000000f00 */
[----:B------:R-:W-:-:S02]  /*1fa0*/  IMAD.MOV.U32 R49, RZ, RZ, R72 ;  /* 0x000000ffff317224 */ /* 0x000fc400078e0048 */
[----:B------:R-:W-:Y:S02]  /*1fb0*/  IMAD.MOV.U32 R92, RZ, RZ, R44 ;  /* 0x000000ffff5c7224 */ /* 0x000fe400078e002c */
[----:B------:R-:W-:Y:S01]  /*1fc0*/  IMAD.MOV.U32 R90, RZ, RZ, R46 ;  /* 0x000000ffff5a7224 */ /* 0x000fe200078e002e */
[C---:B---3--:R-:W-:Y:S08]  /*1fd0*/  HMMA.16816.F32.BF16 R36, R40.reuse, R20, R36 ;  /* 0x000000142824723c */ /* 0x048ff00000041824 */
[----:B------:R-:W-:Y:S08]  /*1fe0*/  HMMA.16816.F32.BF16 R32, R40, R22, R32 ;  /* 0x000000162820723c */ /* 0x000ff00000041820 */
[C---:B----4-:R-:W-:Y:S08]  /*1ff0*/  HMMA.16816.F32.BF16 R28, R24.reuse, R20, R28 ;  /* 0x00000014181c723c */ /* 0x050ff0000004181c */
[----:B------:R-:W-:Y:S01]  /*2000*/  HMMA.16816.F32.BF16 R16, R24, R22, R16 ;  /* 0x000000161810723c */ /* 0x000fe20000041810 */
[----:B------:R-:W-:-:S04]  /*2010*/  NOP ;  /* 0x0000000000007918 */ /* 0x000fc80000000000 */
[----:B------:R-:W-:-:S15]  /*2020*/  BRA.U !UP0, `(.L_x_1) ;  /* 0xfffffff1081c7547 */ /* 0x000fde000b83ffff */
.L_x_0:
[----:B------:R-:W0:Y:S01]  /*2030*/  S2R R4, SR_TID.X ;  /* 0x0000000000047919 */ /* 0x000e220000002100 */
[C---:B------:R-:W-:Y:S01]  /*2040*/  FSETP.GT.AND P4, PT, |R93|.reuse, 8.50705917302346158658e+37, PT ;  /* 0x7e8000005d00780b */ /* 0x040fe20003f84200 */
[----:B------:R-:W-:Y:S01]  /*2050*/  IMAD.MOV.U32 R40, RZ, RZ, R28 ;  /* 0x000000ffff287224 */ /* 0x000fe200078e001c */
[C---:B------:R-:W-:Y:S01]  /*2060*/  FSETP.GEU.AND P5, PT, |R93|.reuse, 1.175494350822287508e-38, PT ;  /* 0x008000005d00780b */ /* 0x040fe20003fae200 */
[----:B------:R-:W-:Y:S01]  /*2070*/  IMAD.MOV.U32 R28, RZ, RZ, R16 ;  /* 0x000000ffff1c7224 */ /* 0x000fe200078e0010 */
[----:B------:R-:W-:Y:S01]  /*2080*/  FSETP.GEU.AND P6, PT, R93, 1.175494350822287508e-38, PT ;  /* 0x008000005d00780b */ /* 0x000fe20003fce000 */
[----:B------:R-:W-:Y:S01]  /*2090*/  IMAD.MOV.U32 R13, RZ, RZ, R31 ;  /* 0x000000ffff0d7224 */ /* 0x000fe200078e001f */
[C---:B------:R-:W-:Y:S01]  /*20a0*/  FSETP.GT.AND P3, PT, |R92|.reuse, 8.50705917302346158658e+37, PT ;  /* 0x7e8000005c00780b */ /* 0x040fe20003f64200 */
[----:B------:R-:W1:Y:S01]  /*20b0*/  S2UR UR5, SR_CgaCtaId ;  /* 0x00000000000579c3 */ /* 0x000e620000008800 */
[----:B------:R-:W-:-:S07]  /*20c0*/  FSETP.GEU.AND P2, PT, |R92|, 1.175494350822287508e-38, PT ;  /* 0x008000005c00780b */ /* 0x000fce0003f4e200 */
[----:B------:R-:W-:Y:S01]  /*20d0*/  BAR.SYNC.DEFER_BLOCKING 0x0 ;  /* 0x0000000000007b1d */ /* 0x000fe20000010000 */
[----:B------:R-:W-:Y:S02]  /*20e0*/  FSETP.GEU.AND P1, PT, R92, 1.175494350822287508e-38, PT ;  /* 0x008000005c00780b */ /* 0x000fe40003f2e000 */
[----:B------:R-:W-:Y:S01]  /*20f0*/  FSEL R10, RZ, -23, P6 ;  /* 0xc1b80000ff0a7808 */ /* 0x000fe20003000000 */
[----:B------:R-:W-:Y:S01]  /*2100*/  @P4 FMUL R34, R34, 0.25 ;  /* 0x3e80000022224820 */ /* 0x000fe20000400000 */
[----:B------:R-:W-:Y:S01]  /*2110*/  @P4 FMUL R35, R35, 0.25 ;  /* 0x3e80000023234820 */ /* 0x000fe20000400000 */
[----:B------:R-:W-:Y:S01]  /*2120*/  @P4 FMUL R39, R39, 0.25 ;  /* 0x3e80000027274820 */ /* 0x000fe20000400000 */
[----:B------:R-:W-:Y:S01]  /*2130*/  MOV R15, R32 ;  /* 0x00000020000f7202 */ /* 0x000fe20000000f00 */
[----:B------:R-:W-:Y:S01]  /*2140*/  @!P5 FMUL R34, R34, 16777216 ;  /* 0x4b8000002222d820 */ /* 0x000fe20000400000 */
[----:B------:R-:W-:Y:S01]  /*2150*/  @!P5 FMUL R35, R35, 16777216 ;  /* 0x4b8000002323d820 */ /* 0x000fe20000400000 */
[----:B------:R-:W-:Y:S01]  /*2160*/  @!P5 FMUL R39, R39, 16777216 ;  /* 0x4b8000002727d820 */ /* 0x000fe20000400000 */
[----:B------:R-:W-:Y:S01]  /*2170*/  @P3 FMUL R33, R33, 0.25 ;  /* 0x3e80000021213820 */ /* 0x000fe20000400000 */
[----:B------:R-:W-:Y:S01]  /*2180*/  @P3 FMUL R15, R15, 0.25 ;  /* 0x3e8000000f0f3820 */ /* 0x000fe20000400000 */
[----:B------:R-:W-:Y:S01]  /*2190*/  @P3 FMUL R37, R37, 0.25 ;  /* 0x3e80000025253820 */ /* 0x000fe20000400000 */
[----:B------:R-:W-:Y:S01]  /*21a0*/  @P3 FMUL R36, R36, 0.25 ;  /* 0x3e80000024243820 */ /* 0x000fe20000400000 */
[----:B------:R-:W-:Y:S01]  /*21b0*/  @!P2 FMUL R33, R33, 16777216 ;  /* 0x4b8000002121a820 */ /* 0x000fe20000400000 */
[----:B------:R-:W-:Y:S01]  /*21c0*/  @!P2 FMUL R15, R15, 16777216 ;  /* 0x4b8000000f0fa820 */ /* 0x000fe20000400000 */
[----:B------:R-:W-:Y:S01]  /*21d0*/  @!P2 FMUL R37, R37, 16777216 ;  /* 0x4b8000002525a820 */ /* 0x000fe20000400000 */
[----:B------:R-:W-:Y:S01]  /*21e0*/  @!P2 FMUL R36, R36, 16777216 ;  /* 0x4b8000002424a820 */ /* 0x000fe20000400000 */
[----:B------:R-:W-:Y:S01]  /*21f0*/  MOV R25, R30 ;  /* 0x0000001e00197202 */ /* 0x000fe20000000f00 */
[----:B------:R-:W-:Y:S01]  /*2200*/  UMOV UR4, 0x400 ;  /* 0x0000040000047882 */ /* 0x000fe20000000000 */
[----:B------:R-:W-:Y:S01]  /*2210*/  MOV R24, R17 ;  /* 0x0000001100187202 */ /* 0x000fe20000000f00 */
[C---:B0-----:R-:W-:Y:S01]  /*2220*/  IMAD.SHL.U32 R14, R4.reuse, 0x40, RZ ;  /* 0x00000040040e7824 */ /* 0x041fe200078e00ff */
[--C-:B------:R-:W-:Y:S01]  /*2230*/  SHF.R.S32.HI R6, RZ, 0x4, R4.reuse ;  /* 0x00000004ff067819 */ /* 0x100fe20000011404 */
[----:B-1----:R-:W-:Y:S01]  /*2240*/  ULEA UR6, UR5, UR4, 0x18 ;  /* 0x0000000405067291 */ /* 0x002fe2000f8ec0ff */
[----:B------:R-:W-:Y:S01]  /*2250*/  LOP3.LUT R2, R4, 0x60, RZ, 0xc0, !PT ;  /* 0x0000006004027812 */ /* 0x000fe200078ec0ff */
[----:B------:R-:W0:Y:S01]  /*2260*/  LDCU.64 UR4, c[0x0][0x3e0] ;  /* 0x00007c00ff0477ac */ /* 0x000e220008000a00 */
[----:B------:R-:W-:Y:S01]  /*2270*/  SGXT R6, R6, 0x1 ;  /* 0x000000010606781a */ /* 0x000fe20000000200 */
[----:B------:R-:W1:Y:S01]  /*2280*/  LDC.64 R58, c[0x0][0x398] ;  /* 0x0000e600ff3a7b82 */ /* 0x000e620000000a00 */
[----:B------:R-:W-:Y:S01]  /*2290*/  SHF.R.S32.HI R0, RZ, 0x3, R4 ;  /* 0x00000003ff007819 */ /* 0x000fe20000011404 */
[----:B------:R-:W-:Y:S01]  /*22a0*/  IMAD.SHL.U32 R8, R2, 0x8, RZ ;  /* 0x0000000802087824 */ /* 0x000fe200078e00ff */
[----:B------:R-:W-:-:S02]  /*22b0*/  LOP3.LUT R7, R6, 0x804, RZ, 0xc0, !PT ;  /* 0x0000080406077812 */ /* 0x000fc400078ec0ff */
[C---:B------:R-:W-:Y:S02]  /*22c0*/  LOP3.LUT R6, R4.reuse, 0x7f, RZ, 0xc0, !PT ;  /* 0x0000007f04067812 */ /* 0x040fe400078ec0ff */
[----:B------:R-:W-:Y:S02]  /*22d0*/  SHF.L.U32 R3, R4, 0x1, RZ ;  /* 0x0000000104037819 */ /* 0x000fe400000006ff */
[----:B------:R-:W-:Y:S01]  /*22e0*/  ISETP.GE.U32.AND P0, PT, R6, 0x20, PT ;  /* 0x000000200600780c */ /* 0x000fe20003f06070 */
[C---:B------:R-:W-:Y:S01]  /*22f0*/  FMUL R6, R93.reuse, 8388608 ;  /* 0x4b0000005d067820 */ /* 0x040fe20000400000 */
[----:B------:R-:W-:Y:S02]  /*2300*/  SGXT R0, R0, 0x1 ;  /* 0x000000010000781a */ /* 0x000fe40000000200 */
[----:B------:R-:W-:Y:S01]  /*2310*/  LOP3.LUT R3, R8, 0x3c, R3, 0xf8, !PT ;  /* 0x0000003c08037812 */ /* 0x000fe200078ef803 */
[----:B------:R-:W-:Y:S01]  /*2320*/  IMAD.MOV.U32 R8, RZ, RZ, R38 ;  /* 0x000000ffff087224 */ /* 0x000fe200078e0026 */
[----:B------:R-:W-:Y:S01]  /*2330*/  FSEL R6, R6, R93, !P6 ;  /* 0x0000005d06067208 */ /* 0x000fe20007000000 */
[----:B------:R-:W-:Y:S01]  /*2340*/  @P4 FMUL R93, R93, 0.25 ;  /* 0x3e8000005d5d4820 */ /* 0x000fe20000400000 */
[----:B------:R-:W-:Y:S01]  /*2350*/  LOP3.LUT R2, R0, 0x440, RZ, 0xc0, !PT ;  /* 0x0000044000027812 */ /* 0x000fe200078ec0ff */
[C---:B------:R-:W-:Y:S01]  /*2360*/  IMAD.SHL.U32 R0, R4.reuse, 0x4, RZ ;  /* 0x0000000404007824 */ /* 0x040fe200078e00ff */
[----:B------:R-:W-:Y:S01]  /*2370*/  LOP3.LUT R5, R4, 0x7, RZ, 0xc0, !PT ;  /* 0x0000000704057812 */ /* 0x000fe200078ec0ff */
[----:B------:R-:W-:Y:S01]  /*2380*/  @!P5 FMUL R93, R93, 16777216 ;  /* 0x4b8000005d5dd820 */ /* 0x000fe20000400000 */
[----:B------:R-:W-:Y:S01]  /*2390*/  LOP3.LUT R14, R3, 0x40, R14, 0xf8, !PT ;  /* 0x00000040030e7812 */ /* 0x000fe200078ef80e */
[----:B------:R-:W-:Y:S01]  /*23a0*/  @P4 FMUL R8, R8, 0.25 ;  /* 0x3e80000008084820 */ /* 0x000fe20000400000 */
[----:B------:R-:W-:Y:S01]  /*23b0*/  LEA R9, R5, R2, 0x3 ;  /* 0x0000000205097211 */ /* 0x000fe200078e18ff */
[----:B------:R-:W2:Y:S01]  /*23c0*/  MUFU.RCP R3, R93 ;  /* 0x0000005d00037308 */ /* 0x000ea20000001000 */
[----:B------:R-:W-:Y:S01]  /*23d0*/  LOP3.LUT R2, R7, 0x80, R0, 0xf8, !PT ;  /* 0x0000008007027812 */ /* 0x000fe200078ef800 */
[----:B------:R-:W-:Y:S01]  /*23e0*/  FMUL R7, R92, 8388608 ;  /* 0x4b0000005c077820 */ /* 0x000fe20000400000 */
[----:B------:R-:W-:Y:S01]  /*23f0*/  @!P5 FMUL R8, R8, 16777216 ;  /* 0x4b8000000808d820 */ /* 0x000fe20000400000 */
[----:B------:R-:W-:Y:S01]  /*2400*/  IMAD.MOV.U32 R38, RZ, RZ, R29 ;  /* 0x000000ffff267224 */ /* 0x000fe200078e001d */
[----:B------:R-:W-:Y:S01]  /*2410*/  FSETP.GT.AND P6, PT, |R91|, 8.50705917302346158658e+37, PT ;  /* 0x7e8000005b00780b */ /* 0x000fe20003fc4200 */
[----:B------:R-:W-:Y:S01]  /*2420*/  VIADD R11, R6, 0xc0cafb0d ;  /* 0xc0cafb0d060b7836 */ /* 0x000fe20000000000 */
[----:B------:R-:W-:Y:S01]  /*2430*/  FSEL R7, R7, R92, !P1 ;  /* 0x0000005c07077208 */ /* 0x000fe20004800000 */
[----:B------:R-:W-:Y:S01]  /*2440*/  @P3 FMUL R92, R92, 0.25 ;  /* 0x3e8000005c5c3820 */ /* 0x000fe20000400000 */
[----:B------:R-:W-:Y:S01]  /*2450*/  FSETP.GEU.AND P5, PT, |R91|, 1.175494350822287508e-38, PT ;  /* 0x008000005b00780b */ /* 0x000fe20003fae200 */
[----:B0-----:R-:W-:Y:S01]  /*2460*/  UIMAD UR4, UR7, UR4, URZ ;  /* 0x00000004070472a4 */ /* 0x001fe2000f8e02ff */
[----:B------:R-:W-:Y:S01]  /*2470*/  LOP3.LUT R9, R9, 0x40, R4, 0x78, !PT ;  /* 0x0000004009097812 */ /* 0x000fe200078e7804 */
[----:B------:R-:W-:Y:S01]  /*2480*/  @!P2 FMUL R92, R92, 16777216 ;  /* 0x4b8000005c5ca820 */ /* 0x000fe20000400000 */
[----:B------:R-:W-:Y:S01]  /*2490*/  FSETP.GEU.AND P4, PT, R91, 1.175494350822287508e-38, PT ;  /* 0x008000005b00780b */ /* 0x000fe20003f8e000 */
[----:B------:R-:W-:Y:S01]  /*24a0*/  USHF.L.U32 UR8, UR4, 0x1, URZ ;  /* 0x0000000104087899 */ /* 0x000fe200080006ff */
[----:B------:R-:W-:Y:S01]  /*24b0*/  LOP3.LUT R2, R2, R9, RZ, 0xfc, !PT ;  /* 0x0000000902027212 */ /* 0x000fe200078efcff */
[----:B------:R-:W0:Y:S01]  /*24c0*/  MUFU.RCP R12, R92 ;  /* 0x0000005c000c7308 */ /* 0x000e220000001000 */
[C---:B--2---:R-:W-:Y:S01]  /*24d0*/  FMUL R29, R3.reuse, R34 ;  /* 0x00000022031d7220 */ /* 0x044fe20000400000 */
[----:B------:R-:W-:Y:S01]  /*24e0*/  FMUL R34, R3, R8 ;  /* 0x0000000803227220 */ /* 0x000fe20000400000 */
[----:B------:R-:W-:-:S02]  /*24f0*/  VIADD R8, R7, 0xc0cafb0d ;  /* 0xc0cafb0d07087836 */ /* 0x000fc40000000000 */
[C---:B------:R-:W-:Y:S01]  /*2500*/  FMUL R27, R3.reuse, R35 ;  /* 0x00000023031b7220 */ /* 0x040fe20000400000 */
[----:B------:R-:W-:Y:S01]  /*2510*/  FMUL R32, R3, R39 ;  /* 0x0000002703207220 */ /* 0x000fe20000400000 */
[----:B------:R-:W-:Y:S01]  /*2520*/  FMUL R3, R91, 8388608 ;  /* 0x4b0000005b037820 */ /* 0x000fe20000400000 */
[----:B------:R-:W-:Y:S01]  /*2530*/  FSEL R9, RZ, -23, P1 ;  /* 0xc1b80000ff097808 */ /* 0x000fe20000800000 */
[----:B------:R-:W-:Y:S01]  /*2540*/  @P6 FMUL R19, R19, 0.25 ;  /* 0x3e80000013136820 */ /* 0x000fe20000400000 */
[----:B------:R-:W-:Y:S01]  /*2550*/  LOP3.LUT R16, R8, 0xff800000, RZ, 0xc0, !PT ;  /* 0xff80000008107812 */ /* 0x000fe200078ec0ff */
[----:B------:R-:W-:Y:S01]  /*2560*/  @P6 FMUL R18, R18, 0.25 ;  /* 0x3e80000012126820 */ /* 0x000fe20000400000 */
[C---:B------:R-:W-:Y:S01]  /*2570*/  FSETP.GT.AND P1, PT, |R90|.reuse, 8.50705917302346158658e+37, PT ;  /* 0x7e8000005a00780b */ /* 0x040fe20003f24200 */
[----:B------:R-:W-:Y:S01]  /*2580*/  @P6 FMUL R13, R13, 0.25 ;  /* 0x3e8000000d0d6820 */ /* 0x000fe20000400000 */
[----:B------:R-:W-:Y:S01]  /*2590*/  FSEL R3, R3, R91, !P4 ;  /* 0x0000005b03037208 */ /* 0x000fe20006000000 */
[----:B------:R-:W-:Y:S01]  /*25a0*/  @P6 FMUL R91, R91, 0.25 ;  /* 0x3e8000005b5b6820 */ /* 0x000fe20000400000 */
[----:B------:R-:W-:Y:S01]  /*25b0*/  I2FP.F32.S32 R8, R16 ;  /* 0x0000001000087245 */ /* 0x000fe20000201400 */
[----:B------:R-:W-:Y:S01]  /*25c0*/  @P6 FMUL R25, R25, 0.25 ;  /* 0x3e80000019196820 */ /* 0x000fe20000400000 */
[----:B------:R-:W-:Y:S01]  /*25d0*/  FSETP.GEU.AND P3, PT, |R90|, 1.175494350822287508e-38, PT ;  /* 0x008000005a00780b */ /* 0x000fe20003f6e200 */
[----:B------:R-:W-:Y:S01]  /*25e0*/  @!P5 FMUL R91, R91, 16777216 ;  /* 0x4b8000005b5bd820 */ /* 0x000fe20000400000 */
[----:B0-----:R-:W-:Y:S01]  /*25f0*/  FMUL R30, R12, R33 ;  /* 0x000000210c1e7220 */ /* 0x001fe20000400000 */
[----:B------:R-:W-:Y:S01]  /*2600*/  FFMA.FTZ R9, R8, 1.1920928955078125e-07, R9 ;  /* 0x3400000008097823 */ /* 0x000fe20000010009 */
[C---:B------:R-:W-:Y:S01]  /*2610*/  FMUL R8, R90.reuse, 8388608 ;  /* 0x4b0000005a087820 */ /* 0x040fe20000400000 */
[----:B------:R-:W-:Y:S01]  /*2620*/  FSETP.GEU.AND P2, PT, R90, 1.175494350822287508e-38, PT ;  /* 0x008000005a00780b */ /* 0x000fe20003f4e000 */
[C---:B------:R-:W-:Y:S01]  /*2630*/  FMUL R31, R12.reuse, R15 ;  /* 0x0000000f0c1f7220 */ /* 0x040fe20000400000 */
[C---:B------:R-:W-:Y:S01]  /*2640*/  FMUL R33, R12.reuse, R37 ;  /* 0x000000250c217220 */ /* 0x040fe20000400000 */
[----:B------:R-:W-:Y:S01]  /*2650*/  FMUL R36, R12, R36 ;  /* 0x000000240c247220 */ /* 0x000fe20000400000 */
[----:B------:R-:W-:Y:S01]  /*2660*/  FSEL R8, R8, R90, !P2 ;  /* 0x0000005a08087208 */ /* 0x000fe20005000000 */
[----:B------:R-:W0:Y:S01]  /*2670*/  MUFU.RCP R12, R91 ;  /* 0x0000005b000c7308 */ /* 0x000e220000001000 */
[----:B------:R-:W-:Y:S01]  /*2680*/  @P1 FMUL R90, R90, 0.25 ;  /* 0x3e8000005a5a1820 */ /* 0x000fe20000400000 */
[----:B------:R-:W-:Y:S01]  /*2690*/  @!P5 FMUL R19, R19, 16777216 ;  /* 0x4b8000001313d820 */ /* 0x000fe20000400000 */
[----:B------:R-:W-:Y:S01]  /*26a0*/  @!P5 FMUL R18, R18, 16777216 ;  /* 0x4b8000001212d820 */ /* 0x000fe20000400000 */
[----:B------:R-:W-:Y:S01]  /*26b0*/  @!P5 FMUL R13, R13, 16777216 ;  /* 0x4b8000000d0dd820 */ /* 0x000fe20000400000 */
[----:B------:R-:W-:Y:S01]  /*26c0*/  @!P3 FMUL R90, R90, 16777216 ;  /* 0x4b8000005a5ab820 */ /* 0x000fe20000400000 */
[----:B------:R-:W-:Y:S01]  /*26d0*/  @!P5 FMUL R25, R25, 16777216 ;  /* 0x4b8000001919d820 */ /* 0x000fe20000400000 */
[----:B------:R-:W-:Y:S01]  /*26e0*/  LOP3.LUT R17, R11, 0xff800000, RZ, 0xc0, !PT ;  /* 0xff8000000b117812 */ /* 0x000fe200078ec0ff */
[----:B------:R-:W-:Y:S01]  /*26f0*/  VIADD R15, R3, 0xc0cafb0d ;  /* 0xc0cafb0d030f7836 */ /* 0x000fe20000000000 */
[----:B------:R-:W2:Y:S01]  /*2700*/  MUFU.RCP R23, R90 ;  /* 0x0000005a00177308 */ /* 0x000ea20000001000 */
[----:B------:R-:W-:Y:S01]  /*2710*/  @P1 FMUL R24, R24, 0.25 ;  /* 0x3e80000018181820 */ /* 0x000fe20000400000 */
[----:B------:R-:W-:Y:S01]  /*2720*/  I2FP.F32.S32 R11, R17 ;  /* 0x00000011000b7245 */ /* 0x000fe20000201400 */
[----:B------:R-:W-:Y:S01]  /*2730*/  @P1 FMUL R28, R28, 0.25 ;  /* 0x3e8000001c1c1820 */ /* 0x000fe20000400000 */
[----:B------:R-:W-:Y:S01]  /*2740*/  @P1 FMUL R38, R38, 0.25 ;  /* 0x3e80000026261820 */ /* 0x000fe20000400000 */
[----:B------:R-:W-:Y:S01]  /*2750*/  @P1 FMUL R40, R40, 0.25 ;  /* 0x3e80000028281820 */ /* 0x000fe20000400000 */
[----:B------:R-:W-:Y:S01]  /*2760*/  @!P3 FMUL R24, R24, 16777216 ;  /* 0x4b8000001818b820 */ /* 0x000fe20000400000 */
[----:B------:R-:W-:Y:S01]  /*2770*/  FFMA.FTZ R10, R11, 1.1920928955078125e-07, R10 ;  /* 0x340000000b0a7823 */ /* 0x000fe2000001000a */
[C---:B0-----:R-:W-:Y:S01]  /*2780*/  FMUL R21, R12.reuse, R19 ;  /* 0x000000130c157220 */ /* 0x041fe20000400000 */
[C---:B------:R-:W-:Y:S01]  /*2790*/  FMUL R22, R12.reuse, R18 ;  /* 0x000000120c167220 */ /* 0x040fe20000400000 */
[C---:B------:R-:W-:Y:S01]  /*27a0*/  FMUL R26, R12.reuse, R13 ;  /* 0x0000000d0c1a7220 */ /* 0x040fe20000400000 */
[----:B------:R-:W-:Y:S01]  /*27b0*/  FMUL R25, R12, R25 ;  /* 0x000000190c197220 */ /* 0x000fe20000400000 */
[----:B------:R-:W-:Y:S01]  /*27c0*/  IADD3 R12, PT, PT, R8, -0x3f3504f3, RZ ;  /* 0xc0cafb0d080c7810 */ /* 0x000fe20007ffe0ff */
[----:B------:R-:W-:Y:S01]  /*27d0*/  @!P3 FMUL R28, R28, 16777216 ;  /* 0x4b8000001c1cb820 */ /* 0x000fe20000400000 */
[----:B------:R-:W-:Y:S01]  /*27e0*/  LOP3.LUT R18, R15, 0xff800000, RZ, 0xc0, !PT ;  /* 0xff8000000f127812 */ /* 0x000fe200078ec0ff */
[----:B------:R-:W-:Y:S01]  /*27f0*/  @!P3 FMUL R38, R38, 16777216 ;  /* 0x4b8000002626b820 */ /* 0x000fe20000400000 */
[----:B------:R-:W-:Y:S01]  /*2800*/  LOP3.LUT R19, R12, 0xff800000, RZ, 0xc0, !PT ;  /* 0xff8000000c137812 */ /* 0x000fe200078ec0ff */
[----:B------:R-:W-:Y:S01]  /*2810*/  @!P3 FMUL R40, R40, 16777216 ;  /* 0x4b8000002828b820 */ /* 0x000fe20000400000 */
[----:B------:R-:W-:Y:S01]  /*2820*/  FSEL R11, RZ, -23, P2 ;  /* 0xc1b80000ff0b7808 */ /* 0x000fe20001000000 */
[C---:B--2---:R-:W-:Y:S01]  /*2830*/  FMUL R15, R23.reuse, R24 ;  /* 0x00000018170f7220 */ /* 0x044fe20000400000 */
[----:B------:R-:W-:Y:S01]  /*2840*/  I2FP.F32.S32 R12, R19 ;  /* 0x00000013000c7245 */ /* 0x000fe20000201400 */
[C---:B------:R-:W-:Y:S01]  /*2850*/  FMUL R24, R23.reuse, R28 ;  /* 0x0000001c17187220 */ /* 0x040fe20000400000 */
[----:B------:R-:W-:Y:S01]  /*2860*/  FSEL R13, RZ, -23, P4 ;  /* 0xc1b80000ff0d7808 */ /* 0x000fe20002000000 */
[C---:B------:R-:W-:Y:S01]  /*2870*/  FMUL R28, R23.reuse, R38 ;  /* 0x00000026171c7220 */ /* 0x040fe20000400000 */
[----:B------:R-:W-:Y:S01]  /*2880*/  I2FP.F32.S32 R20, R18 ;  /* 0x0000001200147245 */ /* 0x000fe20000201400 */
[----:B------:R-:W-:Y:S01]  /*2890*/  FMUL R23, R23, R40 ;  /* 0x0000002817177220 */ /* 0x000fe20000400000 */
[----:B------:R-:W-:Y:S01]  /*28a0*/  FFMA.FTZ R11, R12, 1.1920928955078125e-07, R11 ;  /* 0x340000000c0b7823 */ /* 0x000fe2000001000b */
[----:B------:R-:W-:Y:S01]  /*28b0*/  F2FP.BF16.F32.PACK_AB R31, R31, R36 ;  /* 0x000000241f1f723e */ /* 0x000fe200000010ff */
[----:B------:R-:W-:-:S02]  /*28c0*/  IMAD.IADD R17, R6, 0x1, -R17 ;  /* 0x0000000106117824 */ /* 0x000fc400078e0a11 */
[----:B------:R-:W-:Y:S01]  /*28d0*/  FFMA.FTZ R12, R20, 1.1920928955078125e-07, R13 ;  /* 0x34000000140c7823 */ /* 0x000fe2000001000d */
[----:B------:R-:W-:Y:S01]  /*28e0*/  F2FP.BF16.F32.PACK_AB R33, R30, R33 ;  /* 0x000000211e21723e */ /* 0x000fe200000010ff */
[----:B------:R-:W0:Y:S01]  /*28f0*/  LDC R13, c[0x0][0x3e8] ;  /* 0x0000fa00ff0d7b82 */ /* 0x000e220000000800 */
[----:B------:R-:W-:Y:S01]  /*2900*/  F2FP.BF16.F32.PACK_AB R29, R29, R34 ;  /* 0x000000221d1d723e */ /* 0x000fe200000010ff */
[----:B------:R-:W-:Y:S01]  /*2910*/  STS [R14+UR6], R31 ;  /* 0x0000001f0e007988 */ /* 0x000fe20008000806 */
[----:B------:R-:W-:Y:S01]  /*2920*/  F2FP.BF16.F32.PACK_AB R27, R27, R32 ;  /* 0x000000201b1b723e */ /* 0x000fe200000010ff */
[----:B------:R-:W-:Y:S01]  /*2930*/  IMAD.IADD R16, R7, 0x1, -R16 ;  /* 0x0000000107107824 */ /* 0x000fe200078e0a10 */
[----:B------:R-:W-:Y:S01]  /*2940*/  LOP3.LUT R20, R14, 0x40, RZ, 0x3c, !PT ;  /* 0x000000400e147812 */ /* 0x000fe200078e3cff */
[----:B------:R2:W-:Y:S01]  /*2950*/  STS [R14+UR6+0x80], R33 ;  /* 0x000080210e007988 */ /* 0x0005e20008000806 */
[----:B------:R-:W-:Y:S01]  /*2960*/  F2FP.BF16.F32.PACK_AB R23, R24, R23 ;  /* 0x000000171817723e */ /* 0x000fe200000010ff */
[----:B------:R-:W-:Y:S01]  /*2970*/  FADD R17, R17, -1 ;  /* 0xbf80000011117421 */ /* 0x000fe20000000000 */
[----:B------:R-:W-:Y:S01]  /*2980*/  F2FP.BF16.F32.PACK_AB R28, R15, R28 ;  /* 0x0000001c0f1c723e */ /* 0x000fe200000010ff */
[----:B------:R-:W-:Y:S01]  /*2990*/  STS [R20+UR6+0x400], R29 ;  /* 0x0004001d14007988 */ /* 0x000fe20008000806 */
[----:B------:R-:W-:Y:S01]  /*29a0*/  F2FP.BF16.F32.PACK_AB R22, R22, R25 ;  /* 0x000000191616723e */ /* 0x000fe200000010ff */
[----:B------:R-:W-:Y:S01]  /*29b0*/  FADD R16, R16, -1 ;  /* 0xbf80000010107421 */ /* 0x000fe20000000000 */
[----:B------:R-:W-:Y:S01]  /*29c0*/  LOP3.LUT R24, R14, 0x4, RZ, 0x3c, !PT ;  /* 0x000000040e187812 */ /* 0x000fe200078e3cff */
[----:B------:R3:W-:Y:S01]  /*29d0*/  STS [R20+UR6+0x480], R27 ;  /* 0x0004801b14007988 */ /* 0x0007e20008000806 */
[----:B------:R-:W-:Y:S01]  /*29e0*/  F2FP.BF16.F32.PACK_AB R21, R21, R26 ;  /* 0x0000001a1515723e */ /* 0x000fe200000010ff */
[----:B------:R-:W-:Y:S01]  /*29f0*/  IMAD.IADD R19, R8, 0x1, -R19 ;  /* 0x0000000108137824 */ /* 0x000fe200078e0a13 */
[----:B------:R-:W-:Y:S01]  /*2a00*/  LOP3.LUT R25, R14, 0x44, RZ, 0x3c, !PT ;  /* 0x000000440e197812 */ /* 0x000fe200078e3cff */
[----:B------:R-:W-:Y:S01]  /*2a10*/  STS [R24+UR6+0x800], R23 ;  /* 0x0008001718007988 */ /* 0x000fe20008000806 */
[----:B------:R-:W-:Y:S01]  /*2a20*/  MOV R26, 0x3dc6b27f ;  /* 0x3dc6b27f001a7802 */ /* 0x000fe20000000f00 */
[----:B------:R-:W-:Y:S01]  /*2a30*/  FADD R19, R19, -1 ;  /* 0xbf80000013137421 */ /* 0x000fe20000000000 */
[----:B--2---:R-:W-:Y:S01]  /*2a40*/  SHF.R.U32.HI R14, RZ, 0x5, R4 ;  /* 0x00000005ff0e7819 */ /* 0x004fe20000011604 */
[----:B------:R-:W-:Y:S01]  /*2a50*/  STS [R24+UR6+0x880], R28 ;  /* 0x0008801c18007988 */ /* 0x000fe20008000806 */
[----:B------:R-:W-:Y:S01]  /*2a60*/  ISETP.GE.U32.AND P1, PT, R7, 0x7f800000, PT ;  /* 0x7f8000000700780c */ /* 0x000fe20003f26070 */
[C---:B------:R-:W-:Y:S01]  /*2a70*/  FFMA.FTZ R15, R16.reuse, R26, -0.16845393180847167969 ;  /* 0xbe2c7f30100f7423 */ /* 0x040fe2000001001a */
[----:B---3--:R-:W-:Y:S01]  /*2a80*/  IADD3 R20, PT, PT, R3, -R18, RZ ;  /* 0x8000001203147210 */ /* 0x008fe20007ffe0ff */
[----:B------:R2:W-:Y:S01]  /*2a90*/  STS [R25+UR6+0xc80], R21 ;  /* 0x000c801519007988 */ /* 0x0005e20008000806 */
[C---:B------:R-:W-:Y:S01]  /*2aa0*/  FFMA.FTZ R18, R17.reuse, R26, -0.16845393180847167969 ;  /* 0xbe2c7f3011127423 */ /* 0x040fe2000001001a */
[----:B------:R-:W-:Y:S01]  /*2ab0*/  FFMA.FTZ R15, R16, R15, 0.1716887056827545166 ;  /* 0x3e2fcf2a100f7423 */ /* 0x000fe2000001000f */
[----:B------:R-:W-:Y:S01]  /*2ac0*/  SGXT.U32 R14, R14, 0x2 ;  /* 0x000000020e0e781a */ /* 0x000fe20000000000 */
[----:B------:R3:W-:Y:S01]  /*2ad0*/  STS [R25+UR6+0xc00], R22 ;  /* 0x000c001619007988 */ /* 0x0007e20008000806 */
[----:B------:R-:W-:Y:S01]  /*2ae0*/  FFMA.FTZ R18, R17, R18, 0.1716887056827545166 ;  /* 0x3e2fcf2a11127423 */ /* 0x000fe20000010012 */
[----:B------:R-:W-:Y:S01]  /*2af0*/  FFMA.FTZ R15, R16, R15, -0.17900948226451873779 ;  /* 0xbe374e43100f7423 */ /* 0x000fe2000001000f */
[----:B------:R-:W-:Y:S01]  /*2b00*/  ISETP.GE.U32.AND P6, PT, R6, 0x7f800000, PT ;  /* 0x7f8000000600780c */ /* 0x000fe20003fc6070 */
[----:B0-----:R-:W-:-:S02]  /*2b10*/  IMAD R14, R14, R13, RZ ;  /* 0x0000000d0e0e7224 */ /* 0x001fc400078e02ff */
[----:B------:R-:W-:Y:S01]  /*2b20*/  FFMA.FTZ R18, R17, R18, -0.17900948226451873779 ;  /* 0xbe374e4311127423 */ /* 0x000fe20000010012 */
[----:B--2---:R-:W-:Y:S01]  /*2b30*/  FADD R21, R20, -1 ;  /* 0xbf80000014157421 */ /* 0x004fe20000000000 */
[----:B------:R-:W-:Y:S01]  /*2b40*/  FFMA.FTZ R20, R19, R26, -0.16845393180847167969 ;  /* 0xbe2c7f3013147423 */ /* 0x000fe2000001001a */
[C---:B------:R-:W-:Y:S01]  /*2b50*/  FFMA.FTZ R15, R16.reuse, R15, 0.20512372255325317383 ;  /* 0x3e520bf4100f7423 */ /* 0x040fe2000001000f */
[----:B------:R-:W-:Y:S01]  /*2b60*/  FFMA.FTZ R18, R17, R18, 0.20512372255325317383 ;  /* 0x3e520bf411127423 */ /* 0x000fe20000010012 */
[----:B---3--:R-:W-:Y:S01]  /*2b70*/  FFMA.FTZ R22, R21, R26, -0.16845393180847167969 ;  /* 0xbe2c7f3015167423 */ /* 0x008fe2000001001a */
[----:B------:R-:W-:Y:S01]  /*2b80*/  FFMA.FTZ R20, R19, R20, 0.1716887056827545166 ;  /* 0x3e2fcf2a13147423 */ /* 0x000fe20000010014 */
[----:B------:R-:W-:Y:S02]  /*2b90*/  IMAD R24, R13, 0x4, R14 ;  /* 0x000000040d187824 */ /* 0x000fe400078e020e */
[----:B------:R-:W-:Y:S01]  /*2ba0*/  FFMA.FTZ R18, R17, R18, -0.24046532809734344482 ;  /* 0xbe763c8b11127423 */ /* 0x000fe20000010012 */
[----:B------:R-:W-:Y:S01]  /*2bb0*/  FFMA.FTZ R22, R21, R22, 0.1716887056827545166 ;  /* 0x3e2fcf2a15167423 */ /* 0x000fe20000010016 */
[----:B------:R-:W-:Y:S01]  /*2bc0*/  FFMA.FTZ R15, R16, R15, -0.24046532809734344482 ;  /* 0xbe763c8b100f7423 */ /* 0x000fe2000001000f */
[----:B------:R-:W-:Y:S01]  /*2bd0*/  FFMA.FTZ R20, R19, R20, -0.17900948226451873779 ;  /* 0xbe374e4313147423 */ /* 0x000fe20000010014 */
[----:B------:R-:W-:Y:S01]  /*2be0*/  FFMA.FTZ R18, R17, R18, 0.28857114911079406738 ;  /* 0x3e93bf9911127423 */ /* 0x000fe20000010012 */
[----:B------:R-:W-:Y:S01]  /*2bf0*/  FFMA.FTZ R22, R21, R22, -0.17900948226451873779 ;  /* 0xbe374e4315167423 */ /* 0x000fe20000010016 */
[----:B------:R-:W-:-:S02]  /*2c00*/  IMAD R26, R13, 0x4, R24 ;  /* 0x000000040d1a7824 */ /* 0x000fc400078e0218 */
[C---:B------:R-:W-:Y:S01]  /*2c10*/  FFMA.FTZ R15, R16.reuse, R15, 0.28857114911079406738 ;  /* 0x3e93bf99100f7423 */ /* 0x040fe2000001000f */
[----:B------:R-:W-:Y:S01]  /*2c20*/  FFMA.FTZ R20, R19, R20, 0.20512372255325317383 ;  /* 0x3e520bf413147423 */ /* 0x000fe20000010014 */
[----:B------:R-:W-:Y:S01]  /*2c30*/  FFMA.FTZ R22, R21, R22, 0.20512372255325317383 ;  /* 0x3e520bf415167423 */ /* 0x000fe20000010016 */
[----:B------:R-:W-:Y:S01]  /*2c40*/  FFMA.FTZ R18, R17, R18, -0.36067417263984680176 ;  /* 0xbeb8aa4911127423 */ /* 0x000fe20000010012 */
[----:B------:R-:W-:Y:S01]  /*2c50*/  BAR.SYNC.DEFER_BLOCKING 0x0 ;  /* 0x0000000000007b1d */ /* 0x000fe20000010000 */
[C---:B------:R-:W-:Y:S01]  /*2c60*/  FFMA.FTZ R15, R16.reuse, R15, -0.36067417263984680176 ;  /* 0xbeb8aa49100f7423 */ /* 0x040fe2000001000f */
[----:B------:R-:W-:Y:S01]  /*2c70*/  FFMA.FTZ R22, R21, R22, -0.24046532809734344482 ;  /* 0xbe763c8b15167423 */ /* 0x000fe20000010016 */
[----:B------:R-:W-:Y:S01]  /*2c80*/  FFMA.FTZ R20, R19, R20, -0.24046532809734344482 ;  /* 0xbe763c8b13147423 */ /* 0x000fe20000010014 */
[----:B------:R-:W-:Y:S01]  /*2c90*/  LEA R30, R13, R26, 0x2 ;  /* 0x0000001a0d1e7211 */ /* 0x000fe200078e10ff */
[----:B------:R-:W-:Y:S01]  /*2ca0*/  FFMA.FTZ R18, R17, R18, 0.48089820146560668945 ;  /* 0x3ef6384a11127423 */ /* 0x000fe20000010012 */
[----:B------:R-:W-:Y:S01]  /*2cb0*/  FFMA.FTZ R22, R21, R22, 0.28857114911079406738 ;  /* 0x3e93bf9915167423 */ /* 0x000fe20000010016 */
[----:B------:R-:W-:Y:S01]  /*2cc0*/  FFMA.FTZ R15, R16, R15, 0.48089820146560668945 ;  /* 0x3ef6384a100f7423 */ /* 0x000fe2000001000f */
[----:B------:R-:W-:Y:S01]  /*2cd0*/  FFMA.FTZ R20, R19, R20, 0.28857114911079406738 ;  /* 0x3e93bf9913147423 */ /* 0x000fe20000010014 */
[----:B------:R-:W-:-:S02]  /*2ce0*/  IMAD R34, R13, 0x4, R30 ;  /* 0x000000040d227824 */ /* 0x000fc400078e021e */
[----:B------:R-:W-:Y:S01]  /*2cf0*/  FFMA.FTZ R22, R21, R22, -0.36067417263984680176 ;  /* 0xbeb8aa4915167423 */ /* 0x000fe20000010016 */
[----:B------:R-:W-:Y:S01]  /*2d00*/  FFMA.FTZ R18, R17, R18, -0.72134751081466674805 ;  /* 0xbf38aa3b11127423 */ /* 0x000fe20000010012 */
[C---:B------:R-:W-:Y:S01]  /*2d10*/  FFMA.FTZ R15, R16.reuse, R15, -0.72134751081466674805 ;  /* 0xbf38aa3b100f7423 */ /* 0x040fe2000001000f */
[----:B------:R-:W-:Y:S01]  /*2d20*/  FFMA.FTZ R20, R19, R20, -0.36067417263984680176 ;  /* 0xbeb8aa4913147423 */ /* 0x000fe20000010014 */
[----:B------:R-:W-:Y:S01]  /*2d30*/  FFMA.FTZ R22, R21, R22, 0.48089820146560668945 ;  /* 0x3ef6384a15167423 */ /* 0x000fe20000010016 */
[----:B------:R-:W-:Y:S02]  /*2d40*/  IMAD R36, R13, 0x4, R34 ;  /* 0x000000040d247824 */ /* 0x000fe400078e0222 */
[----:B------:R-:W-:Y:S01]  /*2d50*/  FMUL R18, R17, R18 ;  /* 0x0000001211127220 */ /* 0x000fe20000400000 */
[C---:B------:R-:W-:Y:S01]  /*2d60*/  FMUL R15, R16.reuse, R15 ;  /* 0x0000000f100f7220 */ /* 0x040fe20000400000 */
[----:B------:R-:W-:Y:S01]  /*2d70*/  FFMA.FTZ R22, R21, R22, -0.72134751081466674805 ;  /* 0xbf38aa3b15167423 */ /* 0x000fe20000010016 */
[----:B------:R-:W-:Y:S01]  /*2d80*/  FFMA.FTZ R20, R19, R20, 0.48089820146560668945 ;  /* 0x3ef6384a13147423 */ /* 0x000fe20000010014 */
[----:B------:R-:W-:Y:S01]  /*2d90*/  FMUL R18, R17, R18 ;  /* 0x0000001211127220 */ /* 0x000fe20000400000 */
[----:B------:R-:W-:Y:S01]  /*2da0*/  FMUL R15, R16, R15 ;  /* 0x0000000f100f7220 */ /* 0x000fe20000400000 */
[----:B------:R-:W-:Y:S01]  /*2db0*/  FMUL R22, R21, R22 ;  /* 0x0000001615167220 */ /* 0x000fe20000400000 */
[----:B------:R-:W-:Y:S01]  /*2dc0*/  FFMA.FTZ R20, R19, R20, -0.72134751081466674805 ;  /* 0xbf38aa3b13147423 */ /* 0x000fe20000010014 */
[----:B------:R-:W-:Y:S01]  /*2dd0*/  ISETP.GE.U32.AND P4, PT, R8, 0x7f800000, PT ;  /* 0x7f8000000800780c */ /* 0x000fe20003f86070 */
[----:B------:R-:W-:Y:S01]  /*2de0*/  FFMA.FTZ R17, R17, 1.4426950216293334961, R18 ;  /* 0x3fb8aa3b11117823 */ /* 0x000fe20000010012 */
[----:B------:R-:W-:Y:S01]  /*2df0*/  FMUL R22, R21, R22 ;  /* 0x0000001615167220 */ /* 0x000fe20000400000 */
[----:B------:R-:W-:Y:S01]  /*2e00*/  LOP3.LUT R31, R2, 0x4, RZ, 0x3c, !PT ;  /* 0x00000004021f7812 */ /* 0x000fe200078e3cff */
[----:B------:R-:W-:Y:S01]  /*2e10*/  FFMA.FTZ R16, R16, 1.4426950216293334961, R15 ;  /* 0x3fb8aa3b10107823 */ /* 0x000fe2000001000f */
[----:B------:R-:W-:Y:S01]  /*2e20*/  FMUL R20, R19, R20 ;  /* 0x0000001413147220 */ /* 0x000fe20000400000 */
[----:B------:R-:W-:Y:S01]  /*2e30*/  FFMA.FTZ R21, R21, 1.4426950216293334961, R22 ;  /* 0x3fb8aa3b15157823 */ /* 0x000fe20000010016 */
[----:B------:R-:W-:Y:S01]  /*2e40*/  LEA R22, R13, R36, 0x2 ;  /* 0x000000240d167211 */ /* 0x000fe200078e10ff */
[----:B------:R-:W-:Y:S01]  /*2e50*/  FADD R29, R10, R17 ;  /* 0x000000110a1d7221 */ /* 0x000fe20000000000 */
[----:B------:R-:W-:Y:S01]  /*2e60*/  ISETP.GE.U32.AND P5, PT, R3, 0x7f800000, PT ;  /* 0x7f8000000300780c */ /* 0x000fe20003fa6070 */
[----:B------:R-:W0:Y:S01]  /*2e70*/  LDS R41, [R2+UR6] ;  /* 0x0000000602297984 */ /* 0x000e220008000800 */
[----:B------:R-:W-:Y:S01]  /*2e80*/  @P1 MOV R10, 0x7f800000 ;  /* 0x7f800000000a1802 */ /* 0x000fe20000000f00 */
[----:B------:R-:W-:-:S02]  /*2e90*/  IMAD R38, R13, 0x4, R22 ;  /* 0x000000040d267824 */ /* 0x000fc400078e0216 */
[----:B------:R-:W-:Y:S01]  /*2ea0*/  FMUL R20, R19, R20 ;  /* 0x0000001413147220 */ /* 0x000fe20000400000 */
[----:B------:R-:W-:Y:S01]  /*2eb0*/  FADD R28, R9, R16 ;  /* 0x00000010091c7221 */ /* 0x000fe20000000000 */
[----:B------:R-:W2:Y:S01]  /*2ec0*/  LDS R49, [R31+UR6] ;  /* 0x000000061f317984 */ /* 0x000ea20008000800 */
[----:B------:R-:W-:Y:S02]  /*2ed0*/  IMAD R40, R13, 0x4, R38 ;  /* 0x000000040d287824 */ /* 0x000fe400078e0226 */
[----:B------:R-:W-:Y:S01]  /*2ee0*/  FFMA.FTZ R20, R19, 1.4426950216293334961, R20 ;  /* 0x3fb8aa3b13147823 */ /* 0x000fe20000010014 */
[----:B------:R-:W-:Y:S01]  /*2ef0*/  @P6 IMAD.MOV.U32 R9, RZ, RZ, 0x7f800000 ;  /* 0x7f800000ff096424 */ /* 0x000fe200078e00ff */
[----:B------:R-:W3:Y:S01]  /*2f00*/  LDS R43, [R2+UR6+0x100] ;  /* 0x00010006022b7984 */ /* 0x000ee20008000800 */
[----:B------:R-:W-:Y:S01]  /*2f10*/  IMAD R42, R13, 0x4, R40 ;  /* 0x000000040d2a7824 */ /* 0x000fe200078e0228 */
[C---:B------:R-:W-:Y:S01]  /*2f20*/  FSETP.NEU.AND P3, PT, R7.reuse, RZ, PT ;  /* 0x000000ff0700720b */ /* 0x040fe20003f6d000 */
[----:B------:R-:W-:Y:S01]  /*2f30*/  @P1 FFMA.FTZ R28, R7, R10, +INF ;  /* 0x7f800000071c1423 */ /* 0x000fe2000001000a */
[----:B------:R-:W4:Y:S01]  /*2f40*/  LDS R51, [R31+UR6+0x100] ;  /* 0x000100061f337984 */ /* 0x000f220008000800 */
[C---:B------:R-:W-:Y:S01]  /*2f50*/  FSETP.NEU.AND P2, PT, R6.reuse, RZ, PT ;  /* 0x000000ff0600720b */ /* 0x040fe20003f4d000 */
[----:B------:R-:W-:Y:S01]  /*2f60*/  @P6 FFMA.FTZ R29, R6, R9, +INF ;  /* 0x7f800000061d6423 */ /* 0x000fe20000010009 */
[----:B------:R-:W-:Y:S01]  /*2f70*/  @P4 IMAD.MOV.U32 R7, RZ, RZ, 0x7f800000 ;  /* 0x7f800000ff074424 */ /* 0x000fe200078e00ff */
[----:B------:R-:W5:Y:S01]  /*2f80*/  LDS R45, [R2+UR6+0x200] ;  /* 0x00020006022d7984 */ /* 0x000f620008000800 */
[----:B------:R-:W-:-:S02]  /*2f90*/  IMAD R6, R48, UR5, RZ ;  /* 0x0000000530067c24 */ /* 0x000fc4000f8e02ff */
[----:B------:R-:W-:Y:S01]  /*2fa0*/  FADD R32, R11, R20 ;  /* 0x000000140b207221 */ /* 0x000fe20000000000 */
[C---:B------:R-:W-:Y:S01]  /*2fb0*/  LEA R44, R13.reuse, R42, 0x2 ;  /* 0x0000002a0d2c7211 */ /* 0x040fe200078e10ff */
[----:B------:R-:W2:Y:S01]  /*2fc0*/  LDS R55, [R31+UR6+0x200] ;  /* 0x000200061f377984 */ /* 0x000ea20008000800 */
[----:B------:R-:W-:Y:S01]  /*2fd0*/  @P5 MOV R10, 0x7f800000 ;  /* 0x7f800000000a5802 */ /* 0x000fe20000000f00 */
[----:B------:R-:W-:Y:S01]  /*2fe0*/  @P4 FFMA.FTZ R32, R8, R7, +INF ;  /* 0x7f80000008204423 */ /* 0x000fe20000010007 */
[----:B------:R-:W-:Y:S01]  /*2ff0*/  IMAD.SHL.U32 R7, R6, 0x2, RZ ;  /* 0x0000000206077824 */ /* 0x000fe200078e00ff */
[----:B------:R-:W3:Y:S01]  /*3000*/  LDS R47, [R2+UR6+0x300] ;  /* 0x00030006022f7984 */ /* 0x000ee20008000800 */
[----:B------:R-:W-:Y:S01]  /*3010*/  FADD R33, R12, R21 ;  /* 0x000000150c217221 */ /* 0x000fe20000000000 */
[----:B------:R-:W-:Y:S01]  /*3020*/  IMAD R46, R13, 0x4, R44 ;  /* 0x000000040d2e7824 */ /* 0x000fe200078e022c */
[----:B------:R-:W-:Y:S01]  /*3030*/  UIMAD.WIDE UR4, UR4, 0x2, URZ ;  /* 0x00000002040478a5 */ /* 0x000fe2000f8e02ff */
[----:B------:R-:W4:Y:S01]  /*3040*/  LDS R57, [R31+UR6+0x300] ;  /* 0x000300061f397984 */ /* 0x000f220008000800 */
[----:B------:R-:W-:Y:S01]  /*3050*/  @P5 FFMA.FTZ R33, R3, R10, +INF ;  /* 0x7f80000003215423 */ /* 0x000fe2000001000a */
[----:B------:R-:W-:Y:S01]  /*3060*/  IMAD.HI R6, R6, 0x2, RZ ;  /* 0x0000000206067827 */ /* 0x000fe200078e02ff */
[----:B-1----:R-:W-:-:S02]  /*3070*/  IADD3 R35, P4, P5, R7, UR8, R58 ;  /* 0x0000000807237c10 */ /* 0x002fc4000fd9e03a */
[----:B------:R-:W-:Y:S01]  /*3080*/  SHF.R.U32.HI R4, RZ, 0x1, R4 ;  /* 0x00000001ff047819 */ /* 0x000fe20000011604 */
[C---:B------:R-:W-:Y:S01]  /*3090*/  IMAD R50, R13.reuse, 0x4, R46 ;  /* 0x000000040d327824 */ /* 0x040fe200078e022e */
[----:B------:R-:W-:Y:S02]  /*30a0*/  IADD3.X R59, PT, PT, R6, UR5, R59, P4, P5 ;  /* 0x00000005063b7c10 */ /* 0x000fe4000a7ea43b */
[----:B------:R-:W-:Y:S01]  /*30b0*/  LOP3.LUT R37, R4, 0xc, RZ, 0xc0, !PT ;  /* 0x0000000c04257812 */ /* 0x000fe200078ec0ff */
[----:B------:R-:W1:Y:S01]  /*30c0*/  LDCU UR4, c[0x0][0x3ec] ;  /* 0x00007d80ff0477ac */ /* 0x000e620008000800 */
[----:B------:R-:W-:Y:S02]  /*30d0*/  LEA R4, P4, R14, R35, 0x1 ;  /* 0x000000230e047211 */ /* 0x000fe400078808ff */
[----:B------:R-:W-:Y:S02]  /*30e0*/  LEA R52, R13, R50, 0x2 ;  /* 0x000000320d347211 */ /* 0x000fe400078e10ff */
[----:B------:R-:W-:-:S02]  /*30f0*/  FSETP.NEU.AND P1, PT, R8, RZ, PT ;  /* 0x000000ff0800720b */ /* 0x000fc40003f2d000 */
[----:B------:R-:W-:Y:S01]  /*3100*/  LEA R56, R5, UR6, 0x4 ;  /* 0x0000000605387c11 */ /* 0x000fe2000f8e20ff */
[C---:B------:R-:W-:Y:S01]  /*3110*/  IMAD R54, R13.reuse, 0x4, R52 ;  /* 0x000000040d367824 */ /* 0x040fe200078e0234 */
[-C--:B------:R-:W-:Y:S02]  /*3120*/  LEA R6, P6, R24, R35.reuse, 0x1 ;  /* 0x0000002318067211 */ /* 0x080fe400078c08ff */
[----:B------:R-:W-:Y:S01]  /*3130*/  LEA R8, P5, R26, R35, 0x1 ;  /* 0x000000231a087211 */ /* 0x000fe200078a08ff */
[----:B------:R-:W-:Y:S01]  /*3140*/  IMAD R39, R13, 0x4, R54 ;  /* 0x000000040d277824 */ /* 0x000fe200078e0236 */
[----:B------:R-:W-:Y:S02]  /*3150*/  LEA.HI.X.SX32 R5, R14, R59, 0x1, P4 ;  /* 0x0000003b0e057211 */ /* 0x000fe400020f0eff */
[----:B------:R-:W-:Y:S02]  /*3160*/  LEA R10, P4, R30, R35, 0x1 ;  /* 0x000000231e0a7211 */ /* 0x000fe400078808ff */
[----:B------:R-:W-:Y:S01]  /*3170*/  LEA.HI.X.SX32 R7, R24, R59, 0x1, P6 ;  /* 0x0000003b18077211 */ /* 0x000fe200030f0eff */
[----:B0-----:R-:W-:Y:S01]  /*3180*/  STG.E.U16 desc[UR10][R4.64], R41 ;  /* 0x0000002904007986 */ /* 0x001fe2000c10150a */
[----:B------:R-:W-:Y:S01]  /*3190*/  LEA R12, P6, R34, R35, 0x1 ;  /* 0x00000023220c7211 */ /* 0x000fe200078c08ff */
[----:B-1----:R-:W-:Y:S01]  /*31a0*/  UIMAD UR4, UR7, UR4, URZ ;  /* 0x00000004070472a4 */ /* 0x002fe2000f8e02ff */
[----:B------:R-:W-:Y:S01]  /*31b0*/  LEA.HI.X.SX32 R9, R26, R59, 0x1, P5 ;  /* 0x0000003b1a097211 */ /* 0x000fe200028f0eff */
[----:B--2---:R0:W-:Y:S01]  /*31c0*/  STG.E.U16 desc[UR10][R6.64], R49 ;  /* 0x0000003106007986 */ /* 0x0041e2000c10150a */
[----:B------:R-:W-:Y:S01]  /*31d0*/  LEA R14, P5, R36, R35, 0x1 ;  /* 0x00000023240e7211 */ /* 0x000fe200078a08ff */
[----:B------:R-:W-:Y:S01]  /*31e0*/  USHF.L.U32 UR7, UR4, 0x2, URZ ;  /* 0x0000000204077899 */ /* 0x000fe200080006ff */
[----:B------:R-:W-:Y:S01]  /*31f0*/  LEA.HI.X.SX32 R11, R30, R59, 0x1, P4 ;  /* 0x0000003b1e0b7211 */ /* 0x000fe200020f0eff */
[----:B---3--:R-:W-:Y:S01]  /*3200*/  STG.E.U16 desc[UR10][R8.64], R43 ;  /* 0x0000002b08007986 */ /* 0x008fe2000c10150a */
[----:B------:R-:W-:Y:S01]  /*3210*/  LEA R16, P4, R22, R35, 0x1 ;  /* 0x0000002316107211 */ /* 0x000fe200078808ff */
[----:B------:R-:W-:Y:S01]  /*3220*/  UIMAD.WIDE UR4, UR4, 0x4, URZ ;  /* 0x00000004040478a5 */ /* 0x000fe2000f8e02ff */
[----:B------:R-:W-:Y:S01]  /*3230*/  LEA.HI.X.SX32 R13, R34, R59, 0x1, P6 ;  /* 0x0000003b220d7211 */ /* 0x000fe200030f0eff */
[----:B----4-:R1:W-:Y:S01]  /*3240*/  STG.E.U16 desc[UR10][R10.64], R51 ;  /* 0x000000330a007986 */ /* 0x0103e2000c10150a */
[----:B------:R-:W-:-:S02]  /*3250*/  LEA R18, P6, R38, R35, 0x1 ;  /* 0x0000002326127211 */ /* 0x000fc400078c08ff */
[----:B------:R-:W-:Y:S01]  /*3260*/  LEA.HI.X.SX32 R15, R36, R59, 0x1, P5 ;  /* 0x0000003b240f7211 */ /* 0x000fe200028f0eff */
[----:B-----5:R2:W-:Y:S01]  /*3270*/  STG.E.U16 desc[UR10][R12.64], R45 ;  /* 0x0000002d0c007986 */ /* 0x0205e2000c10150a */
[----:B------:R-:W-:Y:S01]  /*3280*/  LEA R20, P5, R40, R35, 0x1 ;  /* 0x0000002328147211 */ /* 0x000fe200078a08ff */
[----:B0-----:R-:W0:Y:S01]  /*3290*/  LDC.64 R6, c[0x0][0x3a0] ;  /* 0x0000e800ff067b82 */ /* 0x001e220000000a00 */
[----:B------:R-:W-:Y:S01]  /*32a0*/  LEA.HI.X.SX32 R17, R22, R59, 0x1, P4 ;  /* 0x0000003b16117211 */ /* 0x000fe200020f0eff */
[----:B------:R3:W-:Y:S01]  /*32b0*/  STG.E.U16 desc[UR10][R14.64], R55 ;  /* 0x000000370e007986 */ /* 0x0007e2000c10150a */
[----:B------:R-:W-:Y:S02]  /*32c0*/  LEA R22, P4, R42, R35, 0x1 ;  /* 0x000000232a167211 */ /* 0x000fe400078808ff */
[----:B------:R-:W-:Y:S01]  /*32d0*/  LEA.HI.X.SX32 R19, R38, R59, 0x1, P6 ;  /* 0x0000003b26137211 */ /* 0x000fe200030f0eff */
[----:B------:R-:W-:Y:S01]  /*32e0*/  STG.E.U16 desc[UR10][R16.64], R47 ;  /* 0x0000002f10007986 */ /* 0x000fe2000c10150a */
[----:B------:R-:W-:-:S02]  /*32f0*/  LEA R24, P6, R44, R35, 0x1 ;  /* 0x000000232c187211 */ /* 0x000fc400078c08ff */
[----:B------:R-:W-:Y:S01]  /*3300*/  LEA.HI.X.SX32 R21, R40, R59, 0x1, P5 ;  /* 0x0000003b28157211 */ /* 0x000fe200028f0eff */
[----:B------:R-:W-:Y:S01]  /*3310*/  STG.E.U16 desc[UR10][R18.64], R57 ;  /* 0x0000003912007986 */ /* 0x000fe2000c10150a */
[----:B------:R-:W-:Y:S02]  /*3320*/  LEA R26, P5, R46, R35, 0x1 ;  /* 0x000000232e1a7211 */ /* 0x000fe400078a08ff */
[----:B------:R-:W-:Y:S02]  /*3330*/  LEA.HI.X.SX32 R23, R42, R59, 0x1, P4 ;  /* 0x0000003b2a177211 */ /* 0x000fe400020f0eff */
[----:B------:R-:W-:Y:S02]  /*3340*/  LEA R30, P4, R50, R35, 0x1 ;  /* 0x00000023321e7211 */ /* 0x000fe400078808ff */
[----:B------:R-:W-:Y:S02]  /*3350*/  LEA.HI.X.SX32 R25, R44, R59, 0x1, P6 ;  /* 0x0000003b2c197211 */ /* 0x000fe400030f0eff */
[----:B------:R-:W-:-:S02]  /*3360*/  PRMT R5, R41, 0x7632, R5 ;  /* 0x0000763229057816 */ /* 0x000fc40000000005 */
[----:B------:R-:W-:Y:S02]  /*3370*/  LEA R34, P6, R52, R35, 0x1 ;  /* 0x0000002334227211 */ /* 0x000fe400078c08ff */
[----:B------:R-:W-:Y:S01]  /*3380*/  LEA.HI.X.SX32 R27, R46, R59, 0x1, P5 ;  /* 0x0000003b2e1b7211 */ /* 0x000fe200028f0eff */
[----:B------:R4:W-:Y:S01]  /*3390*/  STG.E.U16 desc[UR10][R20.64], R5 ;  /* 0x0000000514007986 */ /* 0x0009e2000c10150a */
[----:B-1----:R-:W-:Y:S02]  /*33a0*/  PRMT R11, R49, 0x7632, R11 ;  /* 0x00007632310b7816 */ /* 0x002fe4000000000b */
[----:B------:R-:W-:Y:S02]  /*33b0*/  LEA R36, P5, R54, R35, 0x1 ;  /* 0x0000002336247211 */ /* 0x000fe400078a08ff */
[----:B------:R-:W-:Y:S01]  /*33c0*/  LEA.HI.X.SX32 R31, R50, R59, 0x1, P4 ;  /* 0x0000003b321f7211 */ /* 0x000fe200020f0eff */
[----:B------:R-:W-:Y:S01]  /*33d0*/  STG.E.U16 desc[UR10][R22.64], R11 ;  /* 0x0000000b16007986 */ /* 0x000fe2000c10150a */
[----:B------:R-:W-:-:S02]  /*33e0*/  PRMT R4, R43, 0x7632, R4 ;  /* 0x000076322b047816 */ /* 0x000fc40000000004 */
[----:B------:R-:W-:Y:S02]  /*33f0*/  LEA R2, P4, R39, R35, 0x1 ;  /* 0x0000002327027211 */ /* 0x000fe400078808ff */
[----:B--2---:R-:W-:Y:S01]  /*3400*/  PRMT R13, R51, 0x7632, R13 ;  /* 0x00007632330d7816 */ /* 0x004fe2000000000d */
[----:B------:R-:W-:Y:S01]  /*3410*/  STG.E.U16 desc[UR10][R24.64], R4 ;  /* 0x0000000418007986 */ /* 0x000fe2000c10150a */
[----:B---3--:R-:W-:Y:S01]  /*3420*/  PRMT R15, R45, 0x7632, R15 ;  /* 0x000076322d0f7816 */ /* 0x008fe2000000000f */
[----:B----4-:R-:W-:Y:S01]  /*3430*/  IMAD.SHL.U32 R5, R48, 0x4, RZ ;  /* 0x0000000430057824 */ /* 0x010fe200078e00ff */
[----:B------:R-:W-:Y:S01]  /*3440*/  LEA.HI.X.SX32 R35, R52, R59, 0x1, P6 ;  /* 0x0000003b34237211 */ /* 0x000fe200030f0eff */
[----:B------:R-:W-:Y:S01]  /*3450*/  STG.E.U16 desc[UR10][R26.64], R13 ;  /* 0x0000000d1a007986 */ /* 0x000fe2000c10150a */
[----:B------:R-:W-:Y:S01]  /*3460*/  IADD3 R56, PT, PT, R37, R56, RZ ;  /* 0x0000003825387210 */ /* 0x000fe20007ffe0ff */
[----:B------:R-:W-:Y:S01]  /*3470*/  IMAD.HI R48, R48, 0x4, RZ ;  /* 0x0000000430307827 */ /* 0x000fe200078e02ff */
[----:B------:R-:W-:Y:S01]  /*3480*/  PRMT R17, R55, 0x7632, R17 ;  /* 0x0000763237117816 */ /* 0x000fe20000000011 */
[----:B------:R1:W-:Y:S01]  /*3490*/  STG.E.U16 desc[UR10][R30.64], R15 ;  /* 0x0000000f1e007986 */ /* 0x0003e2000c10150a */
[----:B------:R-:W-:-:S02]  /*34a0*/  FSETP.NEU.AND P6, PT, R3, RZ, PT ;  /* 0x000000ff0300720b */ /* 0x000fc40003fcd000 */
[-C--:B------:R-:W-:Y:S01]  /*34b0*/  LEA.HI.X.SX32 R37, R54, R59.reuse, 0x1, P5 ;  /* 0x0000003b36257211 */ /* 0x080fe200028f0eff */
[----:B------:R2:W-:Y:S01]  /*34c0*/  STG.E.U16 desc[UR10][R34.64], R17 ;  /* 0x0000001122007986 */ /* 0x0005e2000c10150a */
[----:B------:R-:W-:Y:S02]  /*34d0*/  PRMT R47, R47, 0x7632, R47 ;  /* 0x000076322f2f7816 */ /* 0x000fe4000000002f */
[----:B------:R-:W-:Y:S02]  /*34e0*/  LEA.HI.X.SX32 R3, R39, R59, 0x1, P4 ;  /* 0x0000003b27037211 */ /* 0x000fe400020f0eff */
[----:B------:R-:W-:Y:S01]  /*34f0*/  PRMT R57, R57, 0x7632, R57 ;  /* 0x0000763239397816 */ /* 0x000fe20000000039 */
[----:B------:R2:W-:Y:S01]  /*3500*/  STG.E.U16 desc[UR10][R36.64], R47 ;  /* 0x0000002f24007986 */ /* 0x0005e2000c10150a */
[----:B------:R-:W-:Y:S02]  /*3510*/  FSEL R28, R28, -INF , P3 ;  /* 0xff8000001c1c7808 */ /* 0x000fe40001800000 */
[----:B------:R-:W-:Y:S01]  /*3520*/  FSEL R29, R29, -INF , P2 ;  /* 0xff8000001d1d7808 */ /* 0x000fe20001000000 */
[----:B------:R2:W-:Y:S01]  /*3530*/  STG.E.U16 desc[UR10][R2.64], R57 ;  /* 0x0000003902007986 */ /* 0x0005e2000c10150a */
[----:B------:R-:W-:Y:S01]  /*3540*/  FSEL R32, R32, -INF , P1 ;  /* 0xff80000020207808 */ /* 0x000fe20000800000 */
[----:B------:R-:W-:Y:S01]  /*3550*/  FFMA R28, R28, 0.69314718246459960938, R53 ;  /* 0x3f3172181c1c7823 */ /* 0x000fe20000000035 */
[----:B------:R-:W-:Y:S01]  /*3560*/  FSEL R33, R33, -INF , P6 ;  /* 0xff80000021217808 */ /* 0x000fe20003000000 */
[----:B------:R-:W-:Y:S01]  /*3570*/  FFMA R29, R29, 0.69314718246459960938, R66 ;  /* 0x3f3172181d1d7823 */ /* 0x000fe20000000042 */
[----:B------:R-:W-:Y:S01]  /*3580*/  LOP3.LUT R0, R0, 0x70, RZ, 0xc0, !PT ;  /* 0x0000007000007812 */ /* 0x000fe200078ec0ff */
[----:B-1----:R-:W-:Y:S01]  /*3590*/  FFMA R30, R32, 0.69314718246459960938, R67 ;  /* 0x3f317218201e7823 */ /* 0x002fe20000000043 */
[----:B------:R-:W-:Y:S01]  /*35a0*/  BAR.SYNC.DEFER_BLOCKING 0x0 ;  /* 0x0000000000007b1d */ /* 0x000fe20000010000 */
[----:B------:R-:W-:Y:S01]  /*35b0*/  FFMA R31, R33, 0.69314718246459960938, R72 ;  /* 0x3f317218211f7823 */ /* 0x000fe20000000048 */
[----:B0-----:R-:W-:-:S04]  /*35c0*/  IADD3 R4, P1, P2, R5, UR7, R6 ;  /* 0x0000000705047c10 */ /* 0x001fc8000fa3e006 */
[----:B------:R-:W-:Y:S01]  /*35d0*/  IADD3.X R5, PT, PT, R48, UR5, R7, P1, P2 ;  /* 0x0000000530057c10 */ /* 0x000fe20008fe4407 */
[----:B------:R2:W-:Y:S01]  /*35e0*/  STS.128 [R0+UR6], R28 ;  /* 0x0000001c00007988 */ /* 0x0005e20008000c06 */
[----:B------:R-:W-:Y:S06]  /*35f0*/  BAR.SYNC.DEFER_BLOCKING 0x0 ;  /* 0x0000000000007b1d */ /* 0x000fec0000010000 */
[----:B------:R-:W-:Y:S05]  /*3600*/  @P0 EXIT ;  /* 0x000000000000094d */ /* 0x000fea0003800000 */
[----:B--2---:R-:W0:Y:S04]  /*3610*/  LDS R3, [R56] ;  /* 0x0000000038037984 */ /* 0x004e280000000800 */
[----:B0-----:R-:W-:Y:S01]  /*3620*/  STG.E desc[UR10][R4.64], R3 ;  /* 0x0000000304007986 */ /* 0x001fe2000c10190a */
[----:B------:R-:W-:Y:S05]  /*3630*/  EXIT ;  /* 0x000000000000794d */ /* 0x000fea0003800000 */
.L_x_2:
[----:B------:R-:W-:-:S00]  /*3640*/  BRA `(.L_x_2) ;  /* 0xfffffffc00fc7947 */ /* 0x000fc0000383ffff */
[----:B------:R-:W-:-:S00]  /*3650*/  NOP ;  /* 0x0000000000007918 */ /* 0x000fc00000000000 */
        /* <DEDUP_REMOVED lines=10> */
.L_x_3:


//--------------------- .nv.global.init           --------------------------
	.section	.nv.global.init,"aw",@progbits
.nv.global.init:
	.type		_$_str,@object
	.size		_$_str,(.L_0 - _$_str)
_$_str:
        /*0000*/ 	.byte	0x5f, 0x5f, 0x43, 0x55, 0x44, 0x41, 0x5f, 0x46, 0x54, 0x5a, 0x00
.L_0:


//--------------------- .nv.shared.attn_fwd       --------------------------
	.section	.nv.shared.attn_fwd,"aw",@nobits
	.sectionflags	@""
	.align	16
	.zero		1024


//--------------------- .nv.shared.reserved.0     --------------------------
	.section	.nv.shared.reserved.0,"aw",@nobits
	.weak		__nv_reservedSMEM_offset_0_alias
	.size		__nv_reservedSMEM_offset_0_alias, 0, 64
	.other		__nv_reservedSMEM_offset_0_alias,@"STO_CUDA_RESERVED_SHARED STV_DEFAULT"
__nv_reservedSMEM_offset_0_alias:
	.zero		0
	.zero		64


//--------------------- .nv.constant0.attn_fwd    --------------------------
	.section	.nv.constant0.attn_fwd,"a",@progbits
	.sectionflags	@""
	.align	4
.nv.constant0.attn_fwd:
	.zero		1032


//--------------------- SYMBOLS --------------------------

	.type		.nv.reservedSmem.offset0,@object
	.size		.nv.reservedSmem.offset0,0x4
	.type		.nv.reservedSmem.cap,@object
	.size		.nv.reservedSmem.cap,0x4
